def matmul_kernel(
    a_ptr,
    b_ptr,
    c_ptr,
    M,
    N,
    K,
    stride_am,
    stride_ak,
    stride_bk,
    stride_bn,
    stride_cm,
    stride_cn,
    BLOCK_M: tl.constexpr,
    BLOCK_N: tl.constexpr,
    BLOCK_K: tl.constexpr,
    GROUP_M: tl.constexpr,
):
    pid = tl.program_id(axis=0)
    num_pid_m = tl.cdiv(M, BLOCK_M)
    num_pid_n = tl.cdiv(N, BLOCK_N)
    num_pid_in_group = GROUP_M * num_pid_n
    group_id = pid // num_pid_in_group
    first_pid_m = group_id * GROUP_M
    group_size_m = min(num_pid_m - first_pid_m, GROUP_M)
    pid_m = first_pid_m + ((pid % num_pid_in_group) % group_size_m)
    pid_n = (pid % num_pid_in_group) // group_size_m

    offs_am = (pid_m * BLOCK_M + tl.arange(0, BLOCK_M)) % M
    offs_bn = (pid_n * BLOCK_N + tl.arange(0, BLOCK_N)) % N
    offs_k = tl.arange(0, BLOCK_K)
    a_ptrs = a_ptr + offs_am[:, None] * stride_am + offs_k[None, :] * stride_ak
    b_ptrs = b_ptr + offs_k[:, None] * stride_bk + offs_bn[None, :] * stride_bn

    acc = tl.zeros((BLOCK_M, BLOCK_N), dtype=tl.float32)
    for kk in range(0, tl.cdiv(K, BLOCK_K)):
        a = tl.load(a_ptrs, mask=offs_k[None, :] < K - kk * BLOCK_K, other=0.0)
        b = tl.load(b_ptrs, mask=offs_k[:, None] < K - kk * BLOCK_K, other=0.0)
        acc = tl.dot(a, b, acc)
        a_ptrs += BLOCK_K * stride_ak
        b_ptrs += BLOCK_K * stride_bk

    c = acc.to(c_ptr.dtype.element_ty)
    offs_cm = pid_m * BLOCK_M + tl.arange(0, BLOCK_M)
    offs_cn = pid_n * BLOCK_N + tl.arange(0, BLOCK_N)
    c_ptrs = c_ptr + offs_cm[:, None] * stride_cm + offs_cn[None, :] * stride_cn
    mask = (offs_cm[:, None] < M) & (offs_cn[None, :] < N)
    tl.store(c_ptrs, c, mask=mask)

# config = {"BLOCK_K": 64, "BLOCK_M": 128, "BLOCK_N": 64, "GROUP_M": 8, "arch": "sm_90", "dtype": "fp32", "num_ctas": 1, "num_stages": 2, "num_warps": 4}
# arch = sm_90


// ===== COMPILED SASS (sm_90a) =====

	.target	sm_90a

	.elftype	@"ET_EXEC"


//--------------------- .note.nv.tkinfo           --------------------------
	.section	.note.nv.tkinfo,"",@"SHT_NOTE"
	.sectionflags	@"SHF_NOTE_NV_TKINFO"
	.tkinfo
        /*0018*/ 	.word	0x00000002
        /*0030*/ 	.string	""
        /*0030*/ 	.string	"ptxas"
        /*0030*/ 	.string	"Cuda compilation tools, release 13.0, V13.0.88"
        /*0030*/ 	.string	"Build cuda_13.0.r13.0/compiler.36424714_0"
        /*0030*/ 	.string	"-v  -suppress-debug-info  -lineinfo  -arch sm_90a "



//--------------------- .note.nv.cuinfo           --------------------------
	.section	.note.nv.cuinfo,"",@"SHT_NOTE"
	.sectionflags	@"SHF_NOTE_NV_CUINFO"
        /*0018*/ 	.short	0x0002
        /*001a*/ 	.short	0x005a
        /*001c*/ 	.short	0x0082
	.zero		2


//--------------------- .nv.info                  --------------------------
	.section	.nv.info,"",@"SHT_CUDA_INFO"
	.align	4


	//----- nvinfo : EIATTR_REGCOUNT
	.align		4
        /*0000*/ 	.byte	0x04, 0x2f
        /*0002*/ 	.short	(.L_1 - .L_0)
	.align		4
.L_0:
        /*0004*/ 	.word	index@(matmul_kernel)
        /*0008*/ 	.word	0x000000ff


	//----- nvinfo : EIATTR_FRAME_SIZE
	.align		4
.L_1:
        /*000c*/ 	.byte	0x04, 0x11
        /*000e*/ 	.short	(.L_3 - .L_2)
	.align		4
.L_2:
        /*0010*/ 	.word	index@(matmul_kernel)
        /*0014*/ 	.word	0x00000008


	//----- nvinfo : EIATTR_MIN_STACK_SIZE
	.align		4
.L_3:
        /*0018*/ 	.byte	0x04, 0x12
        /*001a*/ 	.short	(.L_5 - .L_4)
	.align		4
.L_4:
        /*001c*/ 	.word	index@(matmul_kernel)
        /*0020*/ 	.word	0x00000008
.L_5:


//--------------------- .nv.compat                --------------------------
	.section	.nv.compat,"",@"SHT_CUDA_COMPAT_INFO"
	.align	4
        /*0000*/ 	.byte	0x02, 0x09, 0x01, 0x00, 0x02, 0x02, 0x04, 0x00, 0x02, 0x05, 0x05, 0x00, 0x03, 0x07, 0x01, 0x01
        /*0010*/ 	.byte	0x02, 0x03, 0x00, 0x00, 0x02, 0x06, 0x01, 0x00, 0x04, 0x0b, 0x08, 0x00, 0x00, 0x00, 0x00, 0x00
        /*0020*/ 	.byte	0x00, 0x00, 0x00, 0x00


//--------------------- .nv.info.matmul_kernel    --------------------------
	.section	.nv.info.matmul_kernel,"",@"SHT_CUDA_INFO"
	.sectionflags	@""
	.align	4


	//----- nvinfo : EIATTR_CUDA_API_VERSION
	.align		4
        /*0000*/ 	.byte	0x04, 0x37
        /*0002*/ 	.short	(.L_7 - .L_6)
.L_6:
        /*0004*/ 	.word	0x00000082


	//----- nvinfo : EIATTR_KPARAM_INFO
	.align		4
.L_7:
        /*0008*/ 	.byte	0x04, 0x17
        /*000a*/ 	.short	(.L_9 - .L_8)
.L_8:
        /*000c*/ 	.word	0x00000000
        /*0010*/ 	.short	0x000d
        /*0012*/ 	.short	0x0048
        /*0014*/ 	.byte	0x00, 0xf4, 0x21, 0x00


	//----- nvinfo : EIATTR_KPARAM_INFO
	.align		4
.L_9:
        /*0018*/ 	.byte	0x04, 0x17
        /*001a*/ 	.short	(.L_11 - .L_10)
.L_10:
        /*001c*/ 	.word	0x00000000
        /*0020*/ 	.short	0x000c
        /*0022*/ 	.short	0x0040
        /*0024*/ 	.byte	0x00, 0xf4, 0x21, 0x00


	//----- nvinfo : EIATTR_KPARAM_INFO
	.align		4
.L_11:
        /*0028*/ 	.byte	0x04, 0x17
        /*002a*/ 	.short	(.L_13 - .L_12)
.L_12:
        /*002c*/ 	.word	0x00000000
        /*0030*/ 	.short	0x000b
        /*0032*/ 	.short	0x0038
        /*0034*/ 	.byte	0x00, 0xf0, 0x11, 0x00


	//----- nvinfo : EIATTR_KPARAM_INFO
	.align		4
.L_13:
        /*0038*/ 	.byte	0x04, 0x17
        /*003a*/ 	.short	(.L_15 - .L_14)
.L_14:
        /*003c*/ 	.word	0x00000000
        /*0040*/ 	.short	0x000a
        /*0042*/ 	.short	0x0034
        /*0044*/ 	.byte	0x00, 0xf0, 0x11, 0x00


	//----- nvinfo : EIATTR_KPARAM_INFO
	.align		4
.L_15:
        /*0048*/ 	.byte	0x04, 0x17
        /*004a*/ 	.short	(.L_17 - .L_16)
.L_16:
        /*004c*/ 	.word	0x00000000
        /*0050*/ 	.short	0x0009
        /*0052*/ 	.short	0x0030
        /*0054*/ 	.byte	0x00, 0xf0, 0x11, 0x00


	//----- nvinfo : EIATTR_KPARAM_INFO
	.align		4
.L_17:
        /*0058*/ 	.byte	0x04, 0x17
        /*005a*/ 	.short	(.L_19 - .L_18)
.L_18:
        /*005c*/ 	.word	0x00000000
        /*0060*/ 	.short	0x0008
        /*0062*/ 	.short	0x002c
        /*0064*/ 	.byte	0x00, 0xf0, 0x11, 0x00


	//----- nvinfo : EIATTR_KPARAM_INFO
	.align		4
.L_19:
        /*0068*/ 	.byte	0x04, 0x17
        /*006a*/ 	.short	(.L_21 - .L_20)
.L_20:
        /*006c*/ 	.word	0x00000000
        /*0070*/ 	.short	0x0007
        /*0072*/ 	.short	0x0028
        /*0074*/ 	.byte	0x00, 0xf0, 0x11, 0x00


	//----- nvinfo : EIATTR_KPARAM_INFO
	.align		4
.L_21:
        /*0078*/ 	.byte	0x04, 0x17
        /*007a*/ 	.short	(.L_23 - .L_22)
.L_22:
        /*007c*/ 	.word	0x00000000
        /*0080*/ 	.short	0x0006
        /*0082*/ 	.short	0x0024
        /*0084*/ 	.byte	0x00, 0xf0, 0x11, 0x00


	//----- nvinfo : EIATTR_KPARAM_INFO
	.align		4
.L_23:
        /*0088*/ 	.byte	0x04, 0x17
        /*008a*/ 	.short	(.L_25 - .L_24)
.L_24:
        /*008c*/ 	.word	0x00000000
        /*0090*/ 	.short	0x0005
        /*0092*/ 	.short	0x0020
        /*0094*/ 	.byte	0x00, 0xf0, 0x11, 0x00


	//----- nvinfo : EIATTR_KPARAM_INFO
	.align		4
.L_25:
        /*0098*/ 	.byte	0x04, 0x17
        /*009a*/ 	.short	(.L_27 - .L_26)
.L_26:
        /*009c*/ 	.word	0x00000000
        /*00a0*/ 	.short	0x0004
        /*00a2*/ 	.short	0x001c
        /*00a4*/ 	.byte	0x00, 0xf0, 0x11, 0x00


	//----- nvinfo : EIATTR_KPARAM_INFO
	.align		4
.L_27:
        /*00a8*/ 	.byte	0x04, 0x17
        /*00aa*/ 	.short	(.L_29 - .L_28)
.L_28:
        /*00ac*/ 	.word	0x00000000
        /*00b0*/ 	.short	0x0003
        /*00b2*/ 	.short	0x0018
        /*00b4*/ 	.byte	0x00, 0xf0, 0x11, 0x00


	//----- nvinfo : EIATTR_KPARAM_INFO
	.align		4
.L_29:
        /*00b8*/ 	.byte	0x04, 0x17
        /*00ba*/ 	.short	(.L_31 - .L_30)
.L_30:
        /*00bc*/ 	.word	0x00000000
        /*00c0*/ 	.short	0x0002
        /*00c2*/ 	.short	0x0010
        /*00c4*/ 	.byte	0x00, 0xf4, 0x21, 0x00


	//----- nvinfo : EIATTR_KPARAM_INFO
	.align		4
.L_31:
        /*00c8*/ 	.byte	0x04, 0x17
        /*00ca*/ 	.short	(.L_33 - .L_32)
.L_32:
        /*00cc*/ 	.word	0x00000000
        /*00d0*/ 	.short	0x0001
        /*00d2*/ 	.short	0x0008
        /*00d4*/ 	.byte	0x00, 0xf4, 0x21, 0x00


	//----- nvinfo : EIATTR_KPARAM_INFO
	.align		4
.L_33:
        /*00d8*/ 	.byte	0x04, 0x17
        /*00da*/ 	.short	(.L_35 - .L_34)
.L_34:
        /*00dc*/ 	.word	0x00000000
        /*00e0*/ 	.short	0x0000
        /*00e2*/ 	.short	0x0000
        /*00e4*/ 	.byte	0x00, 0xf4, 0x21, 0x00


	//----- nvinfo : EIATTR_SPARSE_MMA_MASK
	.align		4
.L_35:
        /*00e8*/ 	.byte	0x03, 0x50
        /*00ea*/ 	.short	0x0000


	//----- nvinfo : EIATTR_MAXREG_COUNT
	.align		4
        /*00ec*/ 	.byte	0x03, 0x1b
        /*00ee*/ 	.short	0x00ff


	//----- nvinfo : EIATTR_NUM_BARRIERS
	.align		4
        /*00f0*/ 	.byte	0x02, 0x4c
        /*00f2*/ 	.byte	0x01
	.zero		1


	//----- nvinfo : EIATTR_ANNOTATIONS
	.align		4
        /*00f4*/ 	.byte	0x04, 0x55
        /*00f6*/ 	.short	(.L_37 - .L_36)


	//   ....[0]....
.L_36:
        /*00f8*/ 	.word	0x00000001
        /*00fc*/ 	.byte	0x40, 0x0f, 0x00, 0x00, 0x01, 0x00, 0x00, 0x00, 0x50, 0x58, 0x00, 0x00, 0x01, 0x00, 0x00, 0x00
        /*010c*/ 	.byte	0xb0, 0x62, 0x00, 0x00, 0x01, 0x00, 0x00, 0x00, 0x70, 0x8b, 0x00, 0x00


	//----- nvinfo : EIATTR_MERCURY_ISA_VERSION
	.align		4
.L_37:
        /*0118*/ 	.byte	0x03, 0x5f
        /*011a*/ 	.short	0x0101


	//----- nvinfo : EIATTR_EXIT_INSTR_OFFSETS
	.align		4
        /*011c*/ 	.byte	0x04, 0x1c
        /*011e*/ 	.short	(.L_39 - .L_38)


	//   ....[0]....
.L_38:
        /*0120*/ 	.word	0x0000aca0


	//   ....[1]....
        /*0124*/ 	.word	0x0000acc0


	//----- nvinfo : EIATTR_REQNTID
	.align		4
.L_39:
        /*0128*/ 	.byte	0x04, 0x10
        /*012a*/ 	.short	(.L_41 - .L_40)
.L_40:
        /*012c*/ 	.word	0x00000080
        /*0130*/ 	.word	0x00000001
        /*0134*/ 	.word	0x00000001


	//----- nvinfo : EIATTR_CBANK_PARAM_SIZE
	.align		4
.L_41:
        /*0138*/ 	.byte	0x03, 0x19
        /*013a*/ 	.short	0x0050


	//----- nvinfo : EIATTR_PARAM_CBANK
	.align		4
        /*013c*/ 	.byte	0x04, 0x0a
        /*013e*/ 	.short	(.L_43 - .L_42)
	.align		4
.L_42:
        /*0140*/ 	.word	index@(.nv.constant0.matmul_kernel)
        /*0144*/ 	.short	0x0210
        /*0146*/ 	.short	0x0050


	//----- nvinfo : EIATTR_SW_WAR
	.align		4
.L_43:
        /*0148*/ 	.byte	0x04, 0x36
        /*014a*/ 	.short	(.L_45 - .L_44)
.L_44:
        /*014c*/ 	.word	0x00000008
.L_45:


//--------------------- .nv.callgraph             --------------------------
	.section	.nv.callgraph,"",@"SHT_CUDA_CALLGRAPH"
	.align	4
	.sectionentsize	8
	.align		4
        /*0000*/ 	.word	0x00000000
	.align		4
        /*0004*/ 	.word	0xffffffff
	.align		4
        /*0008*/ 	.word	0x00000000
	.align		4
        /*000c*/ 	.word	0xfffffffe
	.align		4
        /*0010*/ 	.word	0x00000000
	.align		4
        /*0014*/ 	.word	0xfffffffd
	.align		4
        /*0018*/ 	.word	0x00000000
	.align		4
        /*001c*/ 	.word	0xfffffffc


//--------------------- .text.matmul_kernel       --------------------------
	.section	.text.matmul_kernel,"ax",@progbits
	.align	128
        .global         matmul_kernel
        .type           matmul_kernel,@function
        .size           matmul_kernel,(.L_x_3 - matmul_kernel)
        .other          matmul_kernel,@"STO_CUDA_ENTRY STV_DEFAULT"
matmul_kernel:
.text.matmul_kernel:
[----:B------:R-:W1:Y:S08]  /*0000*/  LDC R1, c[0x0][0x28] ;  /* 0x00000a00ff017b82 */ /* 0x000e700000000800 */
[----:B------:R-:W2:Y:S01]  /*0010*/  LDC.64 R124, c[0x0][0x228] ;  /* 0x00008a00ff7c7b82 */ /* 0x000ea20000000a00 */
[----:B------:R-:W3:Y:S01]  /*0020*/  S2R R5, SR_CTAID.X ;  /* 0x0000000000057919 */ /* 0x000ee20000002500 */
[----:B------:R-:W-:Y:S01]  /*0030*/  UMOV UR7, 0x400 ;  /* 0x0000040000077882 */ /* 0x000fe20000000000 */
[----:B------:R-:W-:Y:S01]  /*0040*/  ULDC.64 UR22, c[0x0][0x210] ;  /* 0x0000840000167ab9 */ /* 0x000fe20000000a00 */
[----:B------:R-:W-:Y:S01]  /*0050*/  ULDC.64 UR20, c[0x0][0x208] ;  /* 0x0000820000147ab9 */ /* 0x000fe20000000a00 */
[----:B------:R-:W4:Y:S01]  /*0060*/  S2R R14, SR_TID.X ;  /* 0x00000000000e7919 */ /* 0x000f220000002100 */
[----:B------:R-:W-:Y:S01]  /*0070*/  ULDC UR18, c[0x0][0x230] ;  /* 0x00008c0000127ab9 */ /* 0x000fe20000000800 */
[----:B------:R-:W-:Y:S01]  /*0080*/  ULDC UR17, c[0x0][0x230] ;  /* 0x00008c0000117ab9 */ /* 0x000fe20000000800 */
[----:B------:R-:W5:Y:S01]  /*0090*/  S2UR UR4, SR_CgaCtaId ;  /* 0x00000000000479c3 */ /* 0x000f620000008800 */
[----:B------:R-:W-:Y:S01]  /*00a0*/  UIADD3 UR18, UR18, -0x24, URZ ;  /* 0xffffffdc12127890 */ /* 0x000fe2000fffe03f */
[----:B-1----:R-:W-:Y:S01]  /*00b0*/  VIADD R1, R1, 0xfffffff8 ;  /* 0xfffffff801017836 */ /* 0x002fe20000000000 */
[----:B------:R-:W-:Y:S01]  /*00c0*/  ULDC UR10, c[0x0][0x230] ;  /* 0x00008c00000a7ab9 */ /* 0x000fe20000000800 */
[----:B------:R-:W-:Y:S01]  /*00d0*/  ULDC UR14, c[0x0][0x230] ;  /* 0x00008c00000e7ab9 */ /* 0x000fe20000000800 */
[----:B------:R-:W-:Y:S01]  /*00e0*/  UIADD3 UR17, UR17, -0x23, URZ ;  /* 0xffffffdd11117890 */ /* 0x000fe2000fffe03f */
[----:B------:R-:W-:Y:S01]  /*00f0*/  CS2R R78, SRZ ;  /* 0x00000000004e7805 */ /* 0x000fe2000001ff00 */
[----:B------:R-:W-:Y:S01]  /*0100*/  ULDC UR9, c[0x0][0x230] ;  /* 0x00008c0000097ab9 */ /* 0x000fe20000000800 */
[----:B------:R-:W1:Y:S01]  /*0110*/  LDC R188, c[0x0][0x230] ;  /* 0x00008c00ffbc7b82 */ /* 0x000e620000000800 */
[----:B------:R-:W-:Y:S01]  /*0120*/  UIADD3 UR10, UR10, -0x2c, URZ ;  /* 0xffffffd40a0a7890 */ /* 0x000fe2000fffe03f */
[----:B------:R-:W-:Y:S01]  /*0130*/  CS2R R80, SRZ ;  /* 0x0000000000507805 */ /* 0x000fe2000001ff00 */
[----:B------:R-:W-:Y:S01]  /*0140*/  ULDC UR13, c[0x0][0x230] ;  /* 0x00008c00000d7ab9 */ /* 0x000fe20000000800 */
[----:B------:R-:W-:Y:S01]  /*0150*/  UIADD3 UR14, UR14, -0x28, URZ ;  /* 0xffffffd80e0e7890 */ /* 0x000fe2000fffe03f */
[----:B------:R-:W-:Y:S01]  /*0160*/  CS2R R82, SRZ ;  /* 0x0000000000527805 */ /* 0x000fe2000001ff00 */
[----:B------:R-:W-:Y:S01]  /*0170*/  UISETP.GE.U32.AND UP0, UPT, UR18, 0x7fffff9d, UPT ;  /* 0x7fffff9d1200788c */ /* 0x000fe2000bf06070 */
[----:B------:R-:W-:Y:S01]  /*0180*/  CS2R R84, SRZ ;  /* 0x0000000000547805 */ /* 0x000fe2000001ff00 */
[----:B--2---:R-:W-:Y:S01]  /*0190*/  VIADD R0, R125, 0x3f ;  /* 0x0000003f7d007836 */ /* 0x004fe20000000000 */
[----:B------:R-:W-:Y:S01]  /*01a0*/  IABS R15, R124 ;  /* 0x0000007c000f7213 */ /* 0x000fe20000000000 */
[----:B------:R-:W-:Y:S01]  /*01b0*/  ULDC UR12, c[0x0][0x230] ;  /* 0x00008c00000c7ab9 */ /* 0x000fe20000000800 */
[----:B------:R-:W-:Y:S01]  /*01c0*/  UIADD3 UR9, UR9, -0x2b, URZ ;  /* 0xffffffd509097890 */ /* 0x000fe2000fffe03f */
[----:B------:R-:W2:Y:S01]  /*01d0*/  LDC.64 R118, c[0x0][0x238] ;  /* 0x00008e00ff767b82 */ /* 0x000ea20000000a00 */
[----:B------:R-:W-:Y:S01]  /*01e0*/  SHF.R.S32.HI R3, RZ, 0x1f, R0 ;  /* 0x0000001fff037819 */ /* 0x000fe20000011400 */
[----:B------:R-:W-:Y:S01]  /*01f0*/  ULDC UR16, c[0x0][0x230] ;  /* 0x00008c0000107ab9 */ /* 0x000fe20000000800 */
[----:B------:R-:W-:Y:S01]  /*0200*/  UIADD3 UR13, UR13, -0x27, URZ ;  /* 0xffffffd90d0d7890 */ /* 0x000fe2000fffe03f */
[----:B------:R-:W-:-:S02]  /*0210*/  CS2R R86, SRZ ;  /* 0x0000000000567805 */ /* 0x000fc4000001ff00 */
[----:B------:R-:W-:Y:S01]  /*0220*/  LEA.HI R3, R3, R0, RZ, 0x6 ;  /* 0x0000000003037211 */ /* 0x000fe200078f30ff */
[----:B-----5:R-:W-:Y:S01]  /*0230*/  ULEA UR7, UR4, UR7, 0x18 ;  /* 0x0000000704077291 */ /* 0x020fe2000f8ec03f */
[----:B---3--:R-:W-:Y:S01]  /*0240*/  IABS R8, R5 ;  /* 0x0000000500087213 */ /* 0x008fe20000000000 */
[----:B------:R-:W-:Y:S01]  /*0250*/  UISETP.GE.U32.AND UP4, UPT, UR17, 0x7fffff9e, UPT ;  /* 0x7fffff9e1100788c */ /* 0x000fe2000bf86070 */
[----:B------:R-:W-:Y:S01]  /*0260*/  SHF.R.S32.HI R3, RZ, 0x6, R3 ;  /* 0x00000006ff037819 */ /* 0x000fe20000011403 */
[----:B------:R-:W-:Y:S01]  /*0270*/  ULDC UR11, c[0x0][0x230] ;  /* 0x00008c00000b7ab9 */ /* 0x000fe20000000800 */
[----:B------:R-:W-:Y:S01]  /*0280*/  UIADD3 UR12, UR12, -0x2a, URZ ;  /* 0xffffffd60c0c7890 */ /* 0x000fe2000fffe03f */
[----:B-1----:R-:W-:Y:S01]  /*0290*/  VIADD R188, R188, 0xffffffc0 ;  /* 0xffffffc0bcbc7836 */ /* 0x002fe20000000000 */
[----:B------:R-:W-:Y:S01]  /*02a0*/  UISETP.GE.U32.AND UP1, UPT, UR10, 0x7fffff95, UPT ;  /* 0x7fffff950a00788c */ /* 0x000fe2000bf26070 */
[----:B------:R-:W-:Y:S01]  /*02b0*/  IMAD.SHL.U32 R4, R3, 0x8, RZ ;  /* 0x0000000803047824 */ /* 0x000fe200078e00ff */
[----:B------:R-:W-:Y:S01]  /*02c0*/  UIADD3 UR16, UR16, -0x26, URZ ;  /* 0xffffffda10107890 */ /* 0x000fe2000fffe03f */
[----:B----4-:R-:W-:Y:S01]  /*02d0*/  LOP3.LUT R112, R14, 0x3f, RZ, 0xc0, !PT ;  /* 0x0000003f0e707812 */ /* 0x010fe200078ec0ff */
[----:B------:R-:W-:-:S02]  /*02e0*/  UISETP.GE.U32.AND UP3, UPT, UR14, 0x7fffff99, UPT ;  /* 0x7fffff990e00788c */ /* 0x000fc4000bf66070 */
[-C--:B------:R-:W-:Y:S01]  /*02f0*/  IABS R7, R4.reuse ;  /* 0x0000000400077213 */ /* 0x080fe20000000000 */
[----:B------:R-:W-:Y:S01]  /*0300*/  USEL UR10, URZ, 0x1, UP0 ;  /* 0x000000013f0a7887 */ /* 0x000fe20008000000 */
[----:B------:R-:W-:Y:S01]  /*0310*/  IABS R10, R4 ;  /* 0x00000004000a7213 */ /* 0x000fe20000000000 */
[----:B------:R-:W-:Y:S01]  /*0320*/  ULDC UR5, c[0x0][0x230] ;  /* 0x00008c0000057ab9 */ /* 0x000fe20000000800 */
[----:B------:R-:W1:Y:S01]  /*0330*/  I2F.RP R0, R7 ;  /* 0x0000000700007306 */ /* 0x000e620000209400 */
[----:B------:R-:W-:Y:S01]  /*0340*/  UIADD3 UR11, UR11, -0x29, URZ ;  /* 0xffffffd70b0b7890 */ /* 0x000fe2000fffe03f */
[C---:B--2---:R-:W-:Y:S01]  /*0350*/  IMAD.SHL.U32 R205, R118.reuse, 0x2, RZ ;  /* 0x0000000276cd7824 */ /* 0x044fe200078e00ff */
[----:B------:R-:W-:Y:S01]  /*0360*/  UISETP.GE.U32.AND UP0, UPT, UR9, 0x7fffff96, UPT ;  /* 0x7fffff960900788c */ /* 0x000fe2000bf06070 */
[C---:B------:R-:W-:Y:S01]  /*0370*/  IMAD R204, R118.reuse, 0x3, RZ ;  /* 0x0000000376cc7824 */ /* 0x040fe200078e02ff */
[----:B------:R-:W-:Y:S01]  /*0380*/  UISETP.GE.U32.AND UP6, UPT, UR13, 0x7fffff9a, UPT ;  /* 0x7fffff9a0d00788c */ /* 0x000fe2000bfc6070 */
[C---:B------:R-:W-:Y:S01]  /*0390*/  IMAD R203, R118.reuse, 0x5, RZ ;  /* 0x0000000576cb7824 */ /* 0x040fe200078e02ff */
[----:B------:R-:W-:Y:S01]  /*03a0*/  USEL UR9, URZ, 0x1fffe, UP4 ;  /* 0x0001fffe3f097887 */ /* 0x000fe2000a000000 */
[C---:B------:R-:W-:Y:S01]  /*03b0*/  IMAD R202, R118.reuse, 0x6, RZ ;  /* 0x0000000676ca7824 */ /* 0x040fe200078e02ff */
[----:B------:R-:W-:Y:S01]  /*03c0*/  ULDC UR4, c[0x0][0x230] ;  /* 0x00008c0000047ab9 */ /* 0x000fe20000000800 */
[----:B------:R-:W-:Y:S01]  /*03d0*/  UIADD3 UR5, UR5, -0x30, URZ ;  /* 0xffffffd005057890 */ /* 0x000fe2000fffe03f */
[C---:B------:R-:W-:Y:S01]  /*03e0*/  IMAD R201, R118.reuse, 0x7, RZ ;  /* 0x0000000776c97824 */ /* 0x040fe200078e02ff */
[----:B------:R-:W-:Y:S01]  /*03f0*/  UISETP.GE.U32.AND UP4, UPT, UR12, 0x7fffff97, UPT ;  /* 0x7fffff970c00788c */ /* 0x000fe2000bf86070 */
[C---:B------:R-:W-:Y:S01]  /*0400*/  IMAD.SHL.U32 R200, R118.reuse, 0x8, RZ ;  /* 0x0000000876c87824 */ /* 0x040fe200078e00ff */
[----:B------:R-:W-:Y:S01]  /*0410*/  UISETP.GE.U32.AND UP5, UPT, UR16, 0x7fffff9b, UPT ;  /* 0x7fffff9b1000788c */ /* 0x000fe2000bfa6070 */
[----:B-1----:R-:W1:Y:S01]  /*0420*/  MUFU.RCP R0, R0 ;  /* 0x0000000000007308 */ /* 0x002e620000001000 */
[----:B------:R-:W-:Y:S01]  /*0430*/  USEL UR12, URZ, 0x1, UP3 ;  /* 0x000000013f0c7887 */ /* 0x000fe20009800000 */
[C---:B------:R-:W-:Y:S01]  /*0440*/  IMAD R199, R118.reuse, 0x9, RZ ;  /* 0x0000000976c77824 */ /* 0x040fe200078e02ff */
[----:B------:R-:W-:Y:S01]  /*0450*/  UIADD3 UR4, UR4, -0x2f, URZ ;  /* 0xffffffd104047890 */ /* 0x000fe2000fffe03f */
[C---:B------:R-:W-:Y:S01]  /*0460*/  IMAD R198, R118.reuse, 0xa, RZ ;  /* 0x0000000a76c67824 */ /* 0x040fe200078e02ff */
[----:B------:R-:W-:Y:S01]  /*0470*/  UISETP.GE.U32.AND UP3, UPT, UR11, 0x7fffff98, UPT ;  /* 0x7fffff980b00788c */ /* 0x000fe2000bf66070 */
[C---:B------:R-:W-:Y:S01]  /*0480*/  IMAD R197, R118.reuse, 0xb, RZ ;  /* 0x0000000b76c57824 */ /* 0x040fe200078e02ff */
[----:B------:R-:W-:Y:S01]  /*0490*/  ULDC UR15, c[0x0][0x230] ;  /* 0x00008c00000f7ab9 */ /* 0x000fe20000000800 */
[----:B------:R-:W-:Y:S01]  /*04a0*/  USEL UR11, URZ, 0x1fffe, UP6 ;  /* 0x0001fffe3f0b7887 */ /* 0x000fe2000b000000 */
[C---:B------:R-:W-:Y:S01]  /*04b0*/  IMAD R196, R118.reuse, 0xd, RZ ;  /* 0x0000000d76c47824 */ /* 0x040fe200078e02ff */
[----:B------:R-:W-:Y:S01]  /*04c0*/  UISETP.GE.U32.AND UP6, UPT, UR5, 0x7fffff91, UPT ;  /* 0x7fffff910500788c */ /* 0x000fe2000bfc6070 */
[C---:B------:R-:W-:Y:S01]  /*04d0*/  IMAD R89, R118.reuse, 0x3c, RZ ;  /* 0x0000003c76597824 */ /* 0x040fe200078e02ff */
[----:B------:R-:W-:Y:S01]  /*04e0*/  UIADD3 UR15, UR15, -0x25, URZ ;  /* 0xffffffdb0f0f7890 */ /* 0x000fe2000fffe03f */
[C---:B------:R-:W-:Y:S01]  /*04f0*/  IMAD R195, R118.reuse, 0xe, RZ ;  /* 0x0000000e76c37824 */ /* 0x040fe200078e02ff */
[----:B------:R-:W-:Y:S01]  /*0500*/  USEL UR5, URZ, 0x4, UP5 ;  /* 0x000000043f057887 */ /* 0x000fe2000a800000 */
[----:B------:R-:W-:Y:S01]  /*0510*/  IMAD R194, R118, 0xf, RZ ;  /* 0x0000000f76c27824 */ /* 0x000fe200078e02ff */
[----:B------:R-:W-:Y:S01]  /*0520*/  UISETP.GE.U32.AND UP5, UPT, UR4, 0x7fffff92, UPT ;  /* 0x7fffff920400788c */ /* 0x000fe2000bfa6070 */
[----:B-1----:R-:W-:Y:S01]  /*0530*/  VIADD R2, R0, 0xffffffe ;  /* 0x0ffffffe00027836 */ /* 0x002fe20000000000 */
[----:B------:R-:W-:Y:S01]  /*0540*/  ULDC UR6, c[0x0][0x230] ;  /* 0x00008c0000067ab9 */ /* 0x000fe20000000800 */
[----:B------:R-:W-:Y:S01]  /*0550*/  IMAD.MOV R0, RZ, RZ, -R10 ;  /* 0x000000ffff007224 */ /* 0x000fe200078e0a0a */
[----:B------:R-:W-:Y:S01]  /*0560*/  ULDC UR8, c[0x0][0x230] ;  /* 0x00008c0000087ab9 */ /* 0x000fe20000000800 */
[----:B------:R1:W2:Y:S01]  /*0570*/  F2I.FTZ.U32.TRUNC.NTZ R3, R2 ;  /* 0x0000000200037305 */ /* 0x0002a2000021f000 */
[----:B------:R-:W-:Y:S01]  /*0580*/  UISETP.GE.U32.AND UP2, UPT, UR15, 0x7fffff9c, UPT ;  /* 0x7fffff9c0f00788c */ /* 0x000fe2000bf46070 */
[C---:B------:R-:W-:Y:S01]  /*0590*/  IMAD R90, R118.reuse, 0x2d, RZ ;  /* 0x0000002d765a7824 */ /* 0x040fe200078e02ff */
[----:B------:R-:W-:Y:S01]  /*05a0*/  UIADD3 UR6, UR6, -0x2d, URZ ;  /* 0xffffffd306067890 */ /* 0x000fe2000fffe03f */
[C---:B------:R-:W-:Y:S01]  /*05b0*/  IMAD R91, R118.reuse, 0x2e, RZ ;  /* 0x0000002e765b7824 */ /* 0x040fe200078e02ff */
[----:B------:R-:W-:Y:S01]  /*05c0*/  UIADD3 UR8, UR8, -0x2e, URZ ;  /* 0xffffffd208087890 */ /* 0x000fe2000fffe03f */
[C---:B------:R-:W-:Y:S01]  /*05d0*/  IMAD R92, R118.reuse, 0x2f, RZ ;  /* 0x0000002f765c7824 */ /* 0x040fe200078e02ff */
[----:B------:R-:W-:Y:S01]  /*05e0*/  USEL UR17, URZ, 0x1, UP6 ;  /* 0x000000013f117887 */ /* 0x000fe2000b000000 */
[C---:B------:R-:W-:Y:S01]  /*05f0*/  IMAD.SHL.U32 R123, R118.reuse, 0x10, RZ ;  /* 0x00000010767b7824 */ /* 0x040fe200078e00ff */
[----:B------:R-:W-:Y:S01]  /*0600*/  USEL UR18, URZ, 0x1fffe, UP5 ;  /* 0x0001fffe3f127887 */ /* 0x000fe2000a800000 */
[----:B-1----:R-:W-:Y:S01]  /*0610*/  IMAD.MOV.U32 R2, RZ, RZ, RZ ;  /* 0x000000ffff027224 */ /* 0x002fe200078e00ff */
[----:B------:R-:W-:Y:S01]  /*0620*/  USEL UR4, URZ, 0x7fff8, UP2 ;  /* 0x0007fff83f047887 */ /* 0x000fe20009000000 */
[C---:B------:R-:W-:Y:S01]  /*0630*/  IMAD R93, R118.reuse, 0x11, RZ ;  /* 0x00000011765d7824 */ /* 0x040fe200078e02ff */
[----:B------:R-:W-:Y:S01]  /*0640*/  USEL UR13, URZ, 0x1, UP1 ;  /* 0x000000013f0d7887 */ /* 0x000fe20008800000 */
[C---:B------:R-:W-:Y:S01]  /*0650*/  IMAD R95, R118.reuse, 0x13, RZ ;  /* 0x00000013765f7824 */ /* 0x040fe200078e02ff */
[----:B------:R-:W-:Y:S01]  /*0660*/  UIADD3 UR11, UR12, UR11, URZ ;  /* 0x0000000b0c0b7290 */ /* 0x000fe2000fffe03f */
[--C-:B--2---:R-:W-:Y:S01]  /*0670*/  IMAD.MOV R6, RZ, RZ, -R3.reuse ;  /* 0x000000ffff067224 */ /* 0x104fe200078e0a03 */
[----:B------:R-:W-:Y:S01]  /*0680*/  UISETP.GE.U32.AND UP2, UPT, UR8, 0x7fffff93, UPT ;  /* 0x7fffff930800788c */ /* 0x000fe2000bf46070 */
[----:B------:R-:W-:Y:S01]  /*0690*/  IMAD R96, R118, 0x31, RZ ;  /* 0x0000003176607824 */ /* 0x000fe200078e02ff */
[----:B------:R-:W-:Y:S01]  /*06a0*/  UISETP.GE.U32.AND UP1, UPT, UR6, 0x7fffff94, UPT ;  /* 0x7fffff940600788c */ /* 0x000fe2000bf26070 */
[----:B------:R-:W-:Y:S01]  /*06b0*/  IMAD R9, R6, R7, RZ ;  /* 0x0000000706097224 */ /* 0x000fe200078e02ff */
[----:B------:R-:W-:Y:S01]  /*06c0*/  USEL UR14, URZ, 0x1fffe, UP0 ;  /* 0x0001fffe3f0e7887 */ /* 0x000fe20008000000 */
[----:B------:R-:W-:Y:S01]  /*06d0*/  IMAD.MOV.U32 R6, RZ, RZ, R8 ;  /* 0x000000ffff067224 */ /* 0x000fe200078e0008 */
[----:B------:R-:W-:Y:S01]  /*06e0*/  UIADD3 UR17, UR17, UR18, URZ ;  /* 0x0000001211117290 */ /* 0x000fe2000fffe03f */
[----:B------:R-:W-:Y:S01]  /*06f0*/  IMAD.HI.U32 R3, R3, R9, R2 ;  /* 0x0000000903037227 */ /* 0x000fe200078e0002 */
[----:B------:R-:W-:-:S02]  /*0700*/  ULOP3.LUT UR11, UR11, 0x3, URZ, 0xc0, !UPT ;  /* 0x000000030b0b7892 */ /* 0x000fc4000f8ec03f */
[----:B------:R-:W-:Y:S01]  /*0710*/  USEL UR15, URZ, 0x4, UP2 ;  /* 0x000000043f0f7887 */ /* 0x000fe20009000000 */
[C---:B------:R-:W-:Y:S01]  /*0720*/  IMAD R97, R118.reuse, 0x32, RZ ;  /* 0x0000003276617824 */ /* 0x040fe200078e02ff */
[----:B------:R-:W-:Y:S01]  /*0730*/  USEL UR16, URZ, 0x7fff8, UP1 ;  /* 0x0007fff83f107887 */ /* 0x000fe20008800000 */
[----:B------:R-:W-:Y:S01]  /*0740*/  IMAD.HI.U32 R3, R3, R6, RZ ;  /* 0x0000000603037227 */ /* 0x000fe200078e00ff */
[----:B------:R-:W-:Y:S02]  /*0750*/  UIADD3 UR13, UR13, UR14, URZ ;  /* 0x0000000e0d0d7290 */ /* 0x000fe4000fffe03f */
[----:B------:R-:W-:Y:S01]  /*0760*/  ULOP3.LUT UR17, UR17, 0x3, URZ, 0xc0, !UPT ;  /* 0x0000000311117892 */ /* 0x000fe2000f8ec03f */
[----:B------:R-:W-:Y:S01]  /*0770*/  IMAD R0, R3, R0, R6 ;  /* 0x0000000003007224 */ /* 0x000fe200078e0206 */
[----:B------:R-:W-:Y:S01]  /*0780*/  UIADD3 UR9, UR10, UR9, URZ ;  /* 0x000000090a097290 */ /* 0x000fe2000fffe03f */
[C---:B------:R-:W-:Y:S01]  /*0790*/  IMAD R98, R118.reuse, 0x33, RZ ;  /* 0x0000003376627824 */ /* 0x040fe200078e02ff */
[----:B------:R-:W-:Y:S01]  /*07a0*/  UIADD3 UR4, UR11, UR4, UR5 ;  /* 0x000000040b047290 */ /* 0x000fe2000fffe005 */
[C---:B------:R-:W-:Y:S01]  /*07b0*/  IMAD R99, R118.reuse, 0x15, RZ ;  /* 0x0000001576637824 */ /* 0x040fe200078e02ff */
[----:B------:R-:W-:Y:S01]  /*07c0*/  ISETP.GT.U32.AND P1, PT, R7, R0, PT ;  /* 0x000000000700720c */ /* 0x000fe20003f24070 */
[----:B------:R-:W-:Y:S01]  /*07d0*/  USEL UR6, URZ, 0x4, UP4 ;  /* 0x000000043f067887 */ /* 0x000fe2000a000000 */
[C---:B------:R-:W-:Y:S01]  /*07e0*/  IMAD R101, R118.reuse, 0x17, RZ ;  /* 0x0000001776657824 */ /* 0x040fe200078e02ff */
[----:B------:R-:W-:Y:S01]  /*07f0*/  USEL UR8, URZ, 0x7fff8, UP3 ;  /* 0x0007fff83f087887 */ /* 0x000fe20009800000 */
[C---:B------:R-:W-:Y:S01]  /*0800*/  IMAD R102, R118.reuse, 0x35, RZ ;  /* 0x0000003576667824 */ /* 0x040fe200078e02ff */
[----:B------:R-:W-:Y:S01]  /*0810*/  ULOP3.LUT UR13, UR13, 0x3, URZ, 0xc0, !UPT ;  /* 0x000000030d0d7892 */ /* 0x000fe2000f8ec03f */
[C---:B------:R-:W-:Y:S01]  /*0820*/  IMAD R103, R118.reuse, 0x36, RZ ;  /* 0x0000003676677824 */ /* 0x040fe200078e02ff */
[----:B------:R-:W-:Y:S01]  /*0830*/  UIADD3 UR15, UR17, UR16, UR15 ;  /* 0x00000010110f7290 */ /* 0x000fe2000fffe00f */
[C---:B------:R-:W-:Y:S01]  /*0840*/  IMAD R104, R118.reuse, 0x37, RZ ;  /* 0x0000003776687824 */ /* 0x040fe200078e02ff */
[----:B------:R-:W-:Y:S01]  /*0850*/  ULOP3.LUT UR9, UR9, 0x3, URZ, 0xc0, !UPT ;  /* 0x0000000309097892 */ /* 0x000fe2000f8ec03f */
[C---:B------:R-:W-:Y:S01]  /*0860*/  IMAD R105, R118.reuse, 0x19, RZ ;  /* 0x0000001976697824 */ /* 0x040fe200078e02ff */
[----:B------:R-:W-:Y:S01]  /*0870*/  USHF.L.U32 UR4, UR4, 0x8, URZ ;  /* 0x0000000804047899 */ /* 0x000fe2000800063f */
[----:B------:R-:W-:Y:S01]  /*0880*/  IMAD R107, R118, 0x1b, RZ ;  /* 0x0000001b766b7824 */ /* 0x000fe200078e02ff */
[----:B------:R-:W-:Y:S01]  /*0890*/  UIADD3 UR6, UR13, UR8, UR6 ;  /* 0x000000080d067290 */ /* 0x000fe2000fffe006 */
[----:B------:R-:W-:Y:S01]  /*08a0*/  @!P1 IMAD.IADD R0, R0, 0x1, -R7 ;  /* 0x0000000100009824 */ /* 0x000fe200078e0a07 */
[----:B------:R-:W-:Y:S01]  /*08b0*/  ULOP3.LUT UR15, UR15, 0xf, URZ, 0xc0, !UPT ;  /* 0x0000000f0f0f7892 */ /* 0x000fe2000f8ec03f */
[----:B------:R-:W-:Y:S01]  /*08c0*/  @!P1 VIADD R3, R3, 0x1 ;  /* 0x0000000103039836 */ /* 0x000fe20000000000 */
[----:B------:R-:W-:Y:S01]  /*08d0*/  ISETP.NE.AND P1, PT, R4, RZ, PT ;  /* 0x000000ff0400720c */ /* 0x000fe20003f25270 */
[----:B------:R-:W-:Y:S01]  /*08e0*/  ULOP3.LUT UR4, UR4, 0xf00, URZ, 0xe2, !UPT ;  /* 0x00000f0004047892 */ /* 0x000fe2000f8ee23f */
[----:B------:R-:W-:Y:S01]  /*08f0*/  ISETP.GE.U32.AND P0, PT, R0, R7, PT ;  /* 0x000000070000720c */ /* 0x000fe20003f06070 */
[----:B------:R-:W-:Y:S01]  /*0900*/  ULEA UR6, UR6, UR15, 0x4 ;  /* 0x0000000f06067291 */ /* 0x000fe2000f8e203f */
[-C--:B------:R-:W-:Y:S01]  /*0910*/  LOP3.LUT R0, R5, R4.reuse, RZ, 0x3c, !PT ;  /* 0x0000000405007212 */ /* 0x080fe200078e3cff */
[----:B------:R-:W-:Y:S01]  /*0920*/  ULDC UR13, c[0x0][0x230] ;  /* 0x00008c00000d7ab9 */ /* 0x000fe20000000800 */
[----:B------:R-:W-:Y:S01]  /*0930*/  ULDC UR16, c[0x0][0x230] ;  /* 0x00008c0000107ab9 */ /* 0x000fe20000000800 */
[----:B------:R-:W-:Y:S01]  /*0940*/  ULOP3.LUT UR6, UR6, 0xff, URZ, 0xc0, !UPT ;  /* 0x000000ff06067892 */ /* 0x000fe2000f8ec03f */
[----:B------:R-:W-:Y:S01]  /*0950*/  ISETP.GE.AND P2, PT, R0, RZ, PT ;  /* 0x000000ff0000720c */ /* 0x000fe20003f46270 */
[----:B------:R-:W-:Y:S01]  /*0960*/  VIADD R0, R124, 0x7f ;  /* 0x0000007f7c007836 */ /* 0x000fe20000000000 */
[----:B------:R-:W-:Y:S01]  /*0970*/  UIADD3 UR13, UR13, -0x13, URZ ;  /* 0xffffffed0d0d7890 */ /* 0x000fe2000fffe03f */
[C---:B------:R-:W-:Y:S01]  /*0980*/  IMAD R108, R118.reuse, 0x39, RZ ;  /* 0x00000039766c7824 */ /* 0x040fe200078e02ff */
[----:B------:R-:W-:Y:S01]  /*0990*/  ULDC UR10, c[0x0][0x230] ;  /* 0x00008c00000a7ab9 */ /* 0x000fe20000000800 */
[----:B------:R-:W-:Y:S01]  /*09a0*/  ULDC UR15, c[0x0][0x230] ;  /* 0x00008c00000f7ab9 */ /* 0x000fe20000000800 */
[----:B------:R-:W-:Y:S01]  /*09b0*/  UIADD3 UR16, UR16, -0x12, URZ ;  /* 0xffffffee10107890 */ /* 0x000fe2000fffe03f */
[----:B------:R-:W-:Y:S01]  /*09c0*/  @P0 VIADD R3, R3, 0x1 ;  /* 0x0000000103030836 */ /* 0x000fe20000000000 */
[----:B------:R-:W-:Y:S01]  /*09d0*/  ULDC UR8, c[0x0][0x230] ;  /* 0x00008c0000087ab9 */ /* 0x000fe20000000800 */
[----:B------:R-:W-:Y:S01]  /*09e0*/  UIADD3 UR10, UR10, -0x18, URZ ;  /* 0xffffffe80a0a7890 */ /* 0x000fe2000fffe03f */
[C---:B------:R-:W-:Y:S01]  /*09f0*/  IMAD R109, R118.reuse, 0x3a, RZ ;  /* 0x0000003a766d7824 */ /* 0x040fe200078e02ff */
[----:B------:R-:W-:Y:S01]  /*0a00*/  UIADD3 UR15, UR15, -0x11, URZ ;  /* 0xffffffef0f0f7890 */ /* 0x000fe2000fffe03f */
[----:B------:R-:W-:Y:S01]  /*0a10*/  IMAD.MOV.U32 R2, RZ, RZ, R3 ;  /* 0x000000ffff027224 */ /* 0x000fe200078e0003 */
[----:B------:R-:W-:Y:S01]  /*0a20*/  SHF.R.S32.HI R3, RZ, 0x1f, R0 ;  /* 0x0000001fff037819 */ /* 0x000fe20000011400 */
[----:B------:R-:W-:Y:S01]  /*0a30*/  UISETP.GE.U32.AND UP2, UPT, UR13, 0x7fffffae, UPT ;  /* 0x7fffffae0d00788c */ /* 0x000fe2000bf46070 */
[----:B------:R-:W-:Y:S01]  /*0a40*/  IMAD R110, R118, 0x3b, RZ ;  /* 0x0000003b766e7824 */ /* 0x000fe200078e02ff */
[----:B------:R-:W-:Y:S01]  /*0a50*/  UIADD3 UR8, UR8, -0x1c, URZ ;  /* 0xffffffe408087890 */ /* 0x000fe2000fffe03f */
[----:B------:R-:W-:Y:S01]  /*0a60*/  @!P2 IMAD.MOV R2, RZ, RZ, -R2 ;  /* 0x000000ffff02a224 */ /* 0x000fe200078e0a02 */
[----:B------:R-:W-:Y:S01]  /*0a70*/  @!P1 LOP3.LUT R2, RZ, R4, RZ, 0x33, !PT ;  /* 0x00000004ff029212 */ /* 0x000fe200078e33ff */
[----:B------:R-:W-:Y:S01]  /*0a80*/  UISETP.GE.U32.AND UP6, UPT, UR16, 0x7fffffaf, UPT ;  /* 0x7fffffaf1000788c */ /* 0x000fe2000bfc6070 */
[----:B------:R-:W-:Y:S01]  /*0a90*/  LEA.HI R3, R3, R0, RZ, 0x7 ;  /* 0x0000000003037211 */ /* 0x000fe200078f38ff */
[----:B------:R-:W-:Y:S01]  /*0aa0*/  ULDC UR14, c[0x0][0x230] ;  /* 0x00008c00000e7ab9 */ /* 0x000fe20000000800 */
[----:B------:R-:W-:Y:S01]  /*0ab0*/  UISETP.GE.U32.AND UP3, UPT, UR10, 0x7fffffa9, UPT ;  /* 0x7fffffa90a00788c */ /* 0x000fe2000bf66070 */
[----:B------:R-:W-:Y:S01]  /*0ac0*/  IMAD.SHL.U32 R10, R2, 0x8, RZ ;  /* 0x00000008020a7824 */ /* 0x000fe200078e00ff */
[----:B------:R-:W-:Y:S01]  /*0ad0*/  UISETP.GE.U32.AND UP5, UPT, UR15, 0x7fffffb0, UPT ;  /* 0x7fffffb00f00788c */ /* 0x000fe2000bfa6070 */
[----:B------:R-:W-:Y:S01]  /*0ae0*/  IMAD.MOV R2, RZ, RZ, -R2 ;  /* 0x000000ffff027224 */ /* 0x000fe200078e0a02 */
[----:B------:R-:W-:Y:S01]  /*0af0*/  USEL UR10, URZ, 0x1fffe, UP2 ;  /* 0x0001fffe3f0a7887 */ /* 0x000fe20009000000 */
[----:B------:R-:W-:Y:S01]  /*0b00*/  IMAD R111, R118, 0x1d, RZ ;  /* 0x0000001d766f7824 */ /* 0x000fe200078e02ff */
[----:B------:R-:W-:Y:S01]  /*0b10*/  LEA.HI.SX32 R3, R3, -R10, 0x19 ;  /* 0x8000000a03037211 */ /* 0x000fe200078fcaff */
[----:B------:R-:W-:Y:S01]  /*0b20*/  IMAD R12, R4, R2, R5 ;  /* 0x00000002040c7224 */ /* 0x000fe200078e0205 */
[----:B------:R-:W-:Y:S01]  /*0b30*/  UIADD3 UR14, UR14, -0x14, URZ ;  /* 0xffffffec0e0e7890 */ /* 0x000fe2000fffe03f */
[C---:B------:R-:W-:Y:S01]  /*0b40*/  IMAD R114, R118.reuse, 0x3d, RZ ;  /* 0x0000003d76727824 */ /* 0x040fe200078e02ff */
[----:B------:R-:W-:Y:S01]  /*0b50*/  VIMNMX R11, R3, 0x8, PT ;  /* 0x00000008030b7848 */ /* 0x000fe20003fe0100 */
[----:B------:R-:W-:Y:S01]  /*0b60*/  UISETP.GE.U32.AND UP2, UPT, UR8, 0x7fffffa5, UPT ;  /* 0x7fffffa50800788c */ /* 0x000fe2000bf46070 */
[----:B------:R-:W-:Y:S01]  /*0b70*/  IABS R9, R12 ;  /* 0x0000000c00097213 */ /* 0x000fe20000000000 */
[----:B------:R-:W-:Y:S01]  /*0b80*/  USEL UR8, URZ, 0x4, UP6 ;  /* 0x000000043f087887 */ /* 0x000fe2000b000000 */
[-C--:B------:R-:W-:Y:S01]  /*0b90*/  IABS R7, R11.reuse ;  /* 0x0000000b00077213 */ /* 0x080fe20000000000 */
[----:B------:R-:W-:Y:S01]  /*0ba0*/  ULDC UR11, c[0x0][0x230] ;  /* 0x00008c00000b7ab9 */ /* 0x000fe20000000800 */
[----:B------:R-:W-:Y:S01]  /*0bb0*/  IABS R4, R11 ;  /* 0x0000000b00047213 */ /* 0x000fe20000000000 */
[----:B------:R-:W-:Y:S01]  /*0bc0*/  UISETP.GE.U32.AND UP0, UPT, UR14, 0x7fffffad, UPT ;  /* 0x7fffffad0e00788c */ /* 0x000fe2000bf06070 */
[----:B------:R-:W1:Y:S01]  /*0bd0*/  I2F.RP R0, R7 ;  /* 0x0000000700007306 */ /* 0x000e620000209400 */
[----:B------:R-:W-:Y:S01]  /*0be0*/  UIADD3 UR11, UR11, -0x15, URZ ;  /* 0xffffffeb0b0b7890 */ /* 0x000fe2000fffe03f */
[----:B------:R-:W-:Y:S01]  /*0bf0*/  IMAD R115, R118, 0x3e, RZ ;  /* 0x0000003e76737824 */ /* 0x000fe200078e02ff */
[----:B------:R-:W-:-:S02]  /*0c00*/  ULDC UR12, c[0x0][0x230] ;  /* 0x00008c00000c7ab9 */ /* 0x000fc40000000800 */
[----:B------:R-:W-:-:S04]  /*0c10*/  UIADD3 UR12, UR12, -0x16, URZ ;  /* 0xffffffea0c0c7890 */ /* 0x000fc8000fffe03f */
[----:B------:R-:W-:Y:S02]  /*0c20*/  UISETP.GE.U32.AND UP4, UPT, UR12, 0x7fffffab, UPT ;  /* 0x7fffffab0c00788c */ /* 0x000fe4000bf86070 */
[----:B------:R-:W-:Y:S01]  /*0c30*/  USEL UR12, URZ, 0x1, UP2 ;  /* 0x000000013f0c7887 */ /* 0x000fe20009000000 */
[----:B-1----:R-:W1:Y:S02]  /*0c40*/  MUFU.RCP R0, R0 ;  /* 0x0000000000007308 */ /* 0x002e640000001000 */
[----:B-1----:R-:W-:Y:S02]  /*0c50*/  VIADD R3, R0, 0xffffffe ;  /* 0x0ffffffe00037836 */ /* 0x002fe40000000000 */
[----:B------:R-:W-:Y:S01]  /*0c60*/  IMAD.MOV R0, RZ, RZ, -R4 ;  /* 0x000000ffff007224 */ /* 0x000fe200078e0a04 */
[----:B------:R-:W-:-:S03]  /*0c70*/  IABS R4, R125 ;  /* 0x0000007d00047213 */ /* 0x000fc60000000000 */
[----:B------:R-:W1:Y:S02]  /*0c80*/  F2I.FTZ.U32.TRUNC.NTZ R3, R3 ;  /* 0x0000000300037305 */ /* 0x000e64000021f000 */
[----:B-1----:R-:W-:-:S04]  /*0c90*/  IMAD.MOV R6, RZ, RZ, -R3 ;  /* 0x000000ffff067224 */ /* 0x002fc800078e0a03 */
[----:B------:R-:W-:-:S04]  /*0ca0*/  IMAD.MOV.U32 R2, RZ, RZ, R6 ;  /* 0x000000ffff027224 */ /* 0x000fc800078e0006 */
[----:B------:R-:W-:Y:S02]  /*0cb0*/  IMAD R5, R2, R7, RZ ;  /* 0x0000000702057224 */ /* 0x000fe400078e02ff */
[----:B------:R-:W-:-:S04]  /*0cc0*/  IMAD.MOV.U32 R2, RZ, RZ, RZ ;  /* 0x000000ffff027224 */ /* 0x000fc800078e00ff */
[----:B------:R-:W-:Y:S02]  /*0cd0*/  IMAD.HI.U32 R2, R3, R5, R2 ;  /* 0x0000000503027227 */ /* 0x000fe400078e0002 */
[----:B------:R-:W1:Y:S04]  /*0ce0*/  I2F.RP R3, R15 ;  /* 0x0000000f00037306 */ /* 0x000e680000209400 */
[----:B------:R-:W-:-:S04]  /*0cf0*/  IMAD.HI.U32 R2, R2, R9, RZ ;  /* 0x0000000902027227 */ /* 0x000fc800078e00ff */
[----:B------:R-:W-:Y:S01]  /*0d00*/  IMAD R0, R2, R0, R9 ;  /* 0x0000000002007224 */ /* 0x000fe200078e0209 */
[----:B------:R-:W2:Y:S01]  /*0d10*/  I2F.RP R5, R4 ;  /* 0x0000000400057306 */ /* 0x000ea20000209400 */
[----:B------:R-:W-:-:S03]  /*0d20*/  SHF.R.U32.HI R9, RZ, 0x6, R14 ;  /* 0x00000006ff097819 */ /* 0x000fc6000001160e */
[----:B------:R-:W-:Y:S02]  /*0d30*/  ISETP.GT.U32.AND P1, PT, R7, R0, PT ;  /* 0x000000000700720c */ /* 0x000fe40003f24070 */
[----:B------:R-:W-:Y:S02]  /*0d40*/  SGXT.U32 R9, R9, 0x1 ;  /* 0x000000010909781a */ /* 0x000fe40000000000 */
[----:B-1----:R-:W1:Y:S08]  /*0d50*/  MUFU.RCP R3, R3 ;  /* 0x0000000300037308 */ /* 0x002e700000001000 */
[----:B--2---:R-:W2:Y:S01]  /*0d60*/  MUFU.RCP R5, R5 ;  /* 0x0000000500057308 */ /* 0x004ea20000001000 */
[----:B------:R-:W-:-:S02]  /*0d70*/  @!P1 IMAD.IADD R0, R0, 0x1, -R7 ;  /* 0x0000000100009824 */ /* 0x000fc400078e0a07 */
[----:B------:R-:W-:Y:S01]  /*0d80*/  @!P1 VIADD R2, R2, 0x1 ;  /* 0x0000000102029836 */ /* 0x000fe20000000000 */
[----:B------:R-:W-:Y:S02]  /*0d90*/  ISETP.NE.AND P1, PT, R11, RZ, PT ;  /* 0x000000ff0b00720c */ /* 0x000fe40003f25270 */
[----:B------:R-:W-:Y:S02]  /*0da0*/  ISETP.GE.U32.AND P0, PT, R0, R7, PT ;  /* 0x000000070000720c */ /* 0x000fe40003f06070 */
[----:B------:R-:W-:Y:S01]  /*0db0*/  LOP3.LUT R0, R12, R11, RZ, 0x3c, !PT ;  /* 0x0000000b0c007212 */ /* 0x000fe200078e3cff */
[----:B-1----:R-:W-:-:S03]  /*0dc0*/  VIADD R8, R3, 0xffffffe ;  /* 0x0ffffffe03087836 */ /* 0x002fc60000000000 */
[----:B------:R-:W-:Y:S01]  /*0dd0*/  ISETP.GE.AND P2, PT, R0, RZ, PT ;  /* 0x000000ff0000720c */ /* 0x000fe20003f46270 */
[----:B------:R-:W1:Y:S01]  /*0de0*/  F2I.FTZ.U32.TRUNC.NTZ R3, R8 ;  /* 0x0000000800037305 */ /* 0x000e62000021f000 */
[----:B--2---:R-:W-:Y:S01]  /*0df0*/  VIADD R6, R5, 0xffffffe ;  /* 0x0ffffffe05067836 */ /* 0x004fe20000000000 */
[----:B------:R-:W-:-:S04]  /*0e00*/  LOP3.LUT R5, R14, 0x7f, RZ, 0xc0, !PT ;  /* 0x0000007f0e057812 */ /* 0x000fc800078ec0ff */
[----:B------:R-:W-:Y:S02]  /*0e10*/  @P0 VIADD R2, R2, 0x1 ;  /* 0x0000000102020836 */ /* 0x000fe40000000000 */
[----:B------:R2:W3:Y:S02]  /*0e20*/  F2I.FTZ.U32.TRUNC.NTZ R7, R6 ;  /* 0x0000000600077305 */ /* 0x0004e4000021f000 */
[----:B------:R-:W-:Y:S02]  /*0e30*/  IMAD.MOV.U32 R13, RZ, RZ, R2 ;  /* 0x000000ffff0d7224 */ /* 0x000fe400078e0002 */
[----:B------:R-:W-:Y:S02]  /*0e40*/  IMAD.MOV.U32 R2, RZ, RZ, RZ ;  /* 0x000000ffff027224 */ /* 0x000fe400078e00ff */
[----:B------:R-:W-:Y:S01]  /*0e50*/  @!P2 IMAD.MOV R13, RZ, RZ, -R13 ;  /* 0x000000ffff0da224 */ /* 0x000fe200078e0a0d */
[----:B------:R-:W-:Y:S01]  /*0e60*/  @!P1 LOP3.LUT R13, RZ, R11, RZ, 0x33, !PT ;  /* 0x0000000bff0d9212 */ /* 0x000fe200078e33ff */
[----:B-1----:R-:W-:-:S02]  /*0e70*/  IMAD.MOV R8, RZ, RZ, -R3 ;  /* 0x000000ffff087224 */ /* 0x002fc400078e0a03 */
[----:B--2---:R-:W-:Y:S02]  /*0e80*/  IMAD.MOV.U32 R6, RZ, RZ, RZ ;  /* 0x000000ffff067224 */ /* 0x004fe400078e00ff */
[----:B------:R-:W-:-:S04]  /*0e90*/  IMAD.MOV R0, RZ, RZ, -R13 ;  /* 0x000000ffff007224 */ /* 0x000fc800078e0a0d */
[----:B------:R-:W-:Y:S02]  /*0ea0*/  IMAD R0, R11, R0, R12 ;  /* 0x000000000b007224 */ /* 0x000fe400078e020c */
[----:B------:R-:W-:Y:S02]  /*0eb0*/  IMAD R11, R8, R15, RZ ;  /* 0x0000000f080b7224 */ /* 0x000fe400078e02ff */
[----:B------:R-:W-:Y:S02]  /*0ec0*/  IMAD.IADD R0, R10, 0x1, R0 ;  /* 0x000000010a007824 */ /* 0x000fe400078e0200 */
[----:B---3--:R-:W-:Y:S02]  /*0ed0*/  IMAD.MOV R10, RZ, RZ, -R7 ;  /* 0x000000ffff0a7224 */ /* 0x008fe400078e0a07 */
[----:B------:R-:W-:Y:S02]  /*0ee0*/  IMAD R88, R0, 0x80, R5 ;  /* 0x0000008000587824 */ /* 0x000fe400078e0205 */
[----:B------:R-:W-:-:S02]  /*0ef0*/  IMAD.SHL.U32 R0, R13, 0x40, RZ ;  /* 0x000000400d007824 */ /* 0x000fc400078e00ff */
[----:B------:R-:W-:Y:S01]  /*0f00*/  IMAD.MOV.U32 R13, RZ, RZ, R10 ;  /* 0x000000ffff0d7224 */ /* 0x000fe200078e000a */
[----:B------:R-:W-:Y:S01]  /*0f10*/  IABS R8, R88 ;  /* 0x0000005800087213 */ /* 0x000fe20000000000 */
[----:B------:R-:W-:Y:S01]  /*0f20*/  IMAD.HI.U32 R2, R3, R11, R2 ;  /* 0x0000000b03027227 */ /* 0x000fe200078e0002 */
[----:B------:R-:W-:Y:S01]  /*0f30*/  LOP3.LUT R9, R0, R9, RZ, 0xfc, !PT ;  /* 0x0000000900097212 */ /* 0x000fe200078efcff */
[----:B------:R1:W-:Y:S02]  /*0f40*/  STL [R1+0x4], R88 ;  /* 0x0000045801007387 */ /* 0x0003e40000100800 */
[----:B------:R-:W-:Y:S01]  /*0f50*/  IMAD R3, R13, R4, RZ ;  /* 0x000000040d037224 */ /* 0x000fe200078e02ff */
[----:B------:R-:W-:Y:S01]  /*0f60*/  IABS R10, R9 ;  /* 0x00000009000a7213 */ /* 0x000fe20000000000 */
[----:B------:R-:W-:Y:S01]  /*0f70*/  IMAD.HI.U32 R2, R2, R8, RZ ;  /* 0x0000000802027227 */ /* 0x000fe200078e00ff */
[C---:B------:R-:W-:Y:S02]  /*0f80*/  LOP3.LUT R16, R9.reuse, 0x2, RZ, 0xfc, !PT ;  /* 0x0000000209107812 */ /* 0x040fe400078efcff */
[----:B------:R-:W-:Y:S01]  /*0f90*/  LOP3.LUT R17, R9, 0x4, RZ, 0xfc, !PT ;  /* 0x0000000409117812 */ /* 0x000fe200078efcff */
[----:B------:R-:W-:Y:S01]  /*0fa0*/  IMAD.HI.U32 R7, R7, R3, R6 ;  /* 0x0000000307077227 */ /* 0x000fe200078e0006 */
[----:B------:R-:W-:-:S02]  /*0fb0*/  IABS R12, R16 ;  /* 0x00000010000c7213 */ /* 0x000fc40000000000 */
[----:B------:R-:W-:Y:S01]  /*0fc0*/  IABS R13, R17 ;  /* 0x00000011000d7213 */ /* 0x000fe20000000000 */
[----:B------:R-:W-:Y:S01]  /*0fd0*/  IMAD.MOV R6, RZ, RZ, -R2 ;  /* 0x000000ffff067224 */ /* 0x000fe200078e0a02 */
[----:B------:R-:W-:Y:S01]  /*0fe0*/  LOP3.LUT R18, R9, 0x6, RZ, 0xfc, !PT ;  /* 0x0000000609127812 */ /* 0x000fe200078efcff */
[----:B------:R-:W-:Y:S01]  /*0ff0*/  IMAD.SHL.U32 R3, R14, 0x10, RZ ;  /* 0x000000100e037824 */ /* 0x000fe200078e00ff */
[----:B------:R-:W-:Y:S01]  /*1000*/  ISETP.GE.AND P5, PT, R17, RZ, PT ;  /* 0x000000ff1100720c */ /* 0x000fe20003fa6270 */
[----:B------:R-:W-:Y:S01]  /*1010*/  IMAD.HI.U32 R2, R7, R10, RZ ;  /* 0x0000000a07027227 */ /* 0x000fe200078e00ff */
[----:B------:R-:W-:Y:S02]  /*1020*/  ISETP.GE.AND P6, PT, R18, RZ, PT ;  /* 0x000000ff1200720c */ /* 0x000fe40003fc6270 */
[----:B------:R-:W-:Y:S01]  /*1030*/  LOP3.LUT R20, R9, 0x14, RZ, 0xfc, !PT ;  /* 0x0000001409147812 */ /* 0x000fe200078efcff */
[----:B------:R-:W-:Y:S01]  /*1040*/  IMAD R6, R15, R6, R8 ;  /* 0x000000060f067224 */ /* 0x000fe200078e0208 */
[----:B------:R-:W-:Y:S01]  /*1050*/  LOP3.LUT R8, R3, 0x70, RZ, 0xc0, !PT ;  /* 0x0000007003087812 */ /* 0x000fe200078ec0ff */
[----:B------:R-:W-:Y:S01]  /*1060*/  IMAD.MOV R11, RZ, RZ, -R2 ;  /* 0x000000ffff0b7224 */ /* 0x000fe200078e0a02 */
[----:B------:R-:W-:Y:S01]  /*1070*/  LOP3.LUT R22, R9, 0x16, RZ, 0xfc, !PT ;  /* 0x0000001609167812 */ /* 0x000fe200078efcff */
[----:B------:R-:W-:Y:S01]  /*1080*/  IMAD.HI.U32 R3, R7, R12, RZ ;  /* 0x0000000c07037227 */ /* 0x000fe200078e00ff */
[----:B------:R-:W-:-:S02]  /*1090*/  ISETP.GT.U32.AND P0, PT, R15, R6, PT ;  /* 0x000000060f00720c */ /* 0x000fc40003f04070 */
[----:B------:R-:W-:Y:S01]  /*10a0*/  IABS R31, R20 ;  /* 0x00000014001f7213 */ /* 0x000fe20000000000 */
[----:B------:R-:W-:Y:S01]  /*10b0*/  IMAD R2, R5, 0x80, R8 ;  /* 0x0000008005027824 */ /* 0x000fe200078e0208 */
[----:B------:R-:W-:Y:S01]  /*10c0*/  SHF.R.S32.HI R8, RZ, 0x6, R14 ;  /* 0x00000006ff087819 */ /* 0x000fe2000001140e */
[----:B------:R-:W-:Y:S01]  /*10d0*/  IMAD R5, R4, R11, R10 ;  /* 0x0000000b04057224 */ /* 0x000fe200078e020a */
[----:B------:R-:W-:Y:S01]  /*10e0*/  IABS R33, R22 ;  /* 0x0000001600217213 */ /* 0x000fe20000000000 */
[----:B------:R-:W-:Y:S01]  /*10f0*/  IMAD.MOV R3, RZ, RZ, -R3 ;  /* 0x000000ffff037224 */ /* 0x000fe200078e0a03 */
[----:B------:R-:W-:Y:S01]  /*1100*/  LOP3.LUT R30, R9, 0x2a, RZ, 0xfc, !PT ;  /* 0x0000002a091e7812 */ /* 0x000fe200078efcff */
[----:B------:R-:W-:Y:S01]  /*1110*/  IMAD.SHL.U32 R10, R14, 0x4, RZ ;  /* 0x000000040e0a7824 */ /* 0x000fe200078e00ff */
[C---:B------:R-:W-:Y:S01]  /*1120*/  ISETP.GT.U32.AND P2, PT, R4.reuse, R5, PT ;  /* 0x000000050400720c */ /* 0x040fe20003f44070 */
[----:B------:R-:W-:Y:S01]  /*1130*/  IMAD R11, R4, R3, R12 ;  /* 0x00000003040b7224 */ /* 0x000fe200078e020c */
[----:B------:R-:W-:Y:S01]  /*1140*/  SGXT R3, R8, 0x1 ;  /* 0x000000010803781a */ /* 0x000fe20000000200 */
[----:B------:R-:W-:Y:S01]  /*1150*/  IMAD.HI.U32 R8, R7, R13, RZ ;  /* 0x0000000d07087227 */ /* 0x000fe200078e00ff */
[----:B------:R-:W-:-:S02]  /*1160*/  IABS R12, R18 ;  /* 0x00000012000c7213 */ /* 0x000fc40000000000 */
[----:B------:R-:W-:Y:S01]  /*1170*/  ISETP.GT.U32.AND P3, PT, R4, R11, PT ;  /* 0x0000000b0400720c */ /* 0x000fe20003f64070 */
[----:B------:R-:W-:Y:S01]  /*1180*/  IMAD.MOV R8, RZ, RZ, -R8 ;  /* 0x000000ffff087224 */ /* 0x000fe200078e0a08 */
[----:B------:R-:W-:Y:S01]  /*1190*/  LOP3.LUT R3, R3, 0x90, RZ, 0xc0, !PT ;  /* 0x0000009003037812 */ /* 0x000fe200078ec0ff */
[----:B------:R-:W-:Y:S01]  /*11a0*/  @!P0 IMAD.IADD R6, R6, 0x1, -R15 ;  /* 0x0000000106068824 */ /* 0x000fe200078e0a0f */
[----:B------:R-:W-:Y:S01]  /*11b0*/  ISETP.GE.AND P0, PT, R16, RZ, PT ;  /* 0x000000ff1000720c */ /* 0x000fe20003f06270 */
[C---:B------:R-:W-:Y:S01]  /*11c0*/  IMAD R13, R4.reuse, R8, R13 ;  /* 0x00000008040d7224 */ /* 0x040fe200078e020d */
[----:B------:R-:W-:Y:S01]  /*11d0*/  LOP3.LUT R10, R3, 0x7c, R10, 0x78, !PT ;  /* 0x0000007c030a7812 */ /* 0x000fe200078e780a */
[----:B------:R-:W-:Y:S01]  /*11e0*/  @!P2 IMAD.IADD R5, R5, 0x1, -R4 ;  /* 0x000000010505a824 */ /* 0x000fe200078e0a04 */
[----:B------:R-:W-:Y:S01]  /*11f0*/  ISETP.GT.U32.AND P1, PT, R15, R6, PT ;  /* 0x000000060f00720c */ /* 0x000fe20003f24070 */
[----:B------:R-:W-:Y:S01]  /*1200*/  IMAD.HI.U32 R8, R7, R12, RZ ;  /* 0x0000000c07087227 */ /* 0x000fe200078e00ff */
[----:B------:R-:W-:-:S02]  /*1210*/  ISETP.GT.U32.AND P4, PT, R4, R13, PT ;  /* 0x0000000d0400720c */ /* 0x000fc40003f84070 */
[----:B------:R-:W-:Y:S01]  /*1220*/  ISETP.GT.U32.AND P2, PT, R4, R5, PT ;  /* 0x000000050400720c */ /* 0x000fe20003f44070 */
[----:B------:R-:W-:Y:S01]  /*1230*/  IMAD.MOV R17, RZ, RZ, -R8 ;  /* 0x000000ffff117224 */ /* 0x000fe200078e0a08 */
[C---:B------:R-:W-:Y:S01]  /*1240*/  LOP3.LUT R8, R9.reuse, 0x8, RZ, 0xfc, !PT ;  /* 0x0000000809087812 */ /* 0x040fe200078efcff */
[----:B------:R-:W-:Y:S01]  /*1250*/  IMAD.SHL.U32 R3, R14, 0x100, RZ ;  /* 0x000001000e037824 */ /* 0x000fe200078e00ff */
[----:B------:R-:W-:Y:S01]  /*1260*/  LOP3.LUT R16, R9, 0xe, RZ, 0xfc, !PT ;  /* 0x0000000e09107812 */ /* 0x000fe200078efcff */
[--C-:B------:R-:W-:Y:S01]  /*1270*/  @!P3 IMAD.IADD R11, R11, 0x1, -R4.reuse ;  /* 0x000000010b0bb824 */ /* 0x100fe200078e0a04 */
[C---:B------:R-:W-:Y:S01]  /*1280*/  LOP3.LUT R18, R9.reuse, 0x10, RZ, 0xfc, !PT ;  /* 0x0000001009127812 */ /* 0x040fe200078efcff */
[----:B------:R-:W-:Y:S01]  /*1290*/  IMAD R14, R118, 0x25, RZ ;  /* 0x00000025760e7824 */ /* 0x000fe200078e02ff */
[----:B------:R-:W-:Y:S01]  /*12a0*/  LOP3.LUT R3, R10, 0x2000, R3, 0xf8, !PT ;  /* 0x000020000a037812 */ /* 0x000fe200078ef803 */
[----:B------:R-:W-:Y:S01]  /*12b0*/  @!P1 IMAD.IADD R6, R6, 0x1, -R15 ;  /* 0x0000000106069824 */ /* 0x000fe200078e0a0f */
[----:B------:R-:W-:Y:S01]  /*12c0*/  ISETP.GE.AND P1, PT, R9, RZ, PT ;  /* 0x000000ff0900720c */ /* 0x000fe20003f26270 */
[--C-:B------:R-:W-:Y:S01]  /*12d0*/  @!P4 IMAD.IADD R13, R13, 0x1, -R4.reuse ;  /* 0x000000010d0dc824 */ /* 0x100fe200078e0a04 */
[C---:B------:R-:W-:Y:S01]  /*12e0*/  ISETP.GT.U32.AND P3, PT, R4.reuse, R11, PT ;  /* 0x0000000b0400720c */ /* 0x040fe20003f64070 */
[----:B------:R-:W-:Y:S01]  /*12f0*/  @!P2 IMAD.IADD R5, R5, 0x1, -R4 ;  /* 0x000000010505a824 */ /* 0x000fe200078e0a04 */
[----:B------:R-:W-:Y:S01]  /*1300*/  LOP3.LUT R10, R9, 0xa, RZ, 0xfc, !PT ;  /* 0x0000000a090a7812 */ /* 0x000fe200078efcff */
[C---:B------:R-:W-:Y:S01]  /*1310*/  IMAD R15, R4.reuse, R17, R12 ;  /* 0x00000011040f7224 */ /* 0x040fe200078e020c */
[----:B------:R-:W-:-:S02]  /*1320*/  ISETP.GT.U32.AND P2, PT, R4, R13, PT ;  /* 0x0000000d0400720c */ /* 0x000fc40003f44070 */
[----:B------:R-:W-:Y:S02]  /*1330*/  IABS R17, R8 ;  /* 0x0000000800117213 */ /* 0x000fe40000000000 */
[----:B------:R-:W-:Y:S02]  /*1340*/  ISETP.GE.AND P4, PT, R8, RZ, PT ;  /* 0x000000ff0800720c */ /* 0x000fe40003f86270 */
[----:B------:R-:W-:Y:S01]  /*1350*/  IABS R19, R10 ;  /* 0x0000000a00137213 */ /* 0x000fe20000000000 */
[----:B------:R-:W-:Y:S01]  /*1360*/  IMAD.HI.U32 R8, R7, R17, RZ ;  /* 0x0000001107087227 */ /* 0x000fe200078e00ff */
[----:B------:R-:W-:Y:S02]  /*1370*/  LOP3.LUT R12, R9, 0xc, RZ, 0xfc, !PT ;  /* 0x0000000c090c7812 */ /* 0x000fe400078efcff */
[----:B------:R-:W-:Y:S01]  /*1380*/  IABS R23, R16 ;  /* 0x0000001000177213 */ /* 0x000fe20000000000 */
[----:B------:R-:W-:Y:S01]  /*1390*/  @!P1 IMAD.MOV R5, RZ, RZ, -R5 ;  /* 0x000000ffff059224 */ /* 0x000fe200078e0a05 */
[----:B------:R-:W-:Y:S01]  /*13a0*/  ISETP.GE.AND P1, PT, R10, RZ, PT ;  /* 0x000000ff0a00720c */ /* 0x000fe20003f26270 */
[----:B------:R-:W-:Y:S01]  /*13b0*/  @!P2 IMAD.IADD R13, R13, 0x1, -R4 ;  /* 0x000000010d0da824 */ /* 0x000fe200078e0a04 */
[----:B------:R-:W-:Y:S01]  /*13c0*/  ISETP.GT.U32.AND P2, PT, R4, R15, PT ;  /* 0x0000000f0400720c */ /* 0x000fe20003f44070 */
[----:B------:R-:W-:Y:S01]  /*13d0*/  IMAD.HI.U32 R10, R7, R19, RZ ;  /* 0x00000013070a7227 */ /* 0x000fe200078e00ff */
[----:B------:R-:W-:-:S02]  /*13e0*/  IABS R21, R12 ;  /* 0x0000000c00157213 */ /* 0x000fc40000000000 */
[----:B------:R-:W-:Y:S01]  /*13f0*/  IABS R25, R18 ;  /* 0x0000001200197213 */ /* 0x000fe20000000000 */
[----:B------:R-:W-:Y:S01]  /*1400*/  IMAD.MOV R8, RZ, RZ, -R8 ;  /* 0x000000ffff087224 */ /* 0x000fe200078e0a08 */
[----:B------:R-:W-:Y:S01]  /*1410*/  IABS R51, R30 ;  /* 0x0000001e00337213 */ /* 0x000fe20000000000 */
[----:B------:R-:W-:Y:S01]  /*1420*/  @!P3 IMAD.IADD R11, R11, 0x1, -R4 ;  /* 0x000000010b0bb824 */ /* 0x000fe200078e0a04 */
[----:B------:R-:W-:Y:S01]  /*1430*/  ISETP.GE.AND P3, PT, R12, RZ, PT ;  /* 0x000000ff0c00720c */ /* 0x000fe20003f66270 */
[----:B------:R-:W-:Y:S01]  /*1440*/  IMAD.MOV R10, RZ, RZ, -R10 ;  /* 0x000000ffff0a7224 */ /* 0x000fe200078e0a0a */
[C---:B------:R-:W-:Y:S01]  /*1450*/  LOP3.LUT R28, R9.reuse, 0x28, RZ, 0xfc, !PT ;  /* 0x00000028091c7812 */ /* 0x040fe200078efcff */
[C---:B------:R-:W-:Y:S01]  /*1460*/  IMAD R17, R4.reuse, R8, R17 ;  /* 0x0000000804117224 */ /* 0x040fe200078e0211 */
[----:B------:R-:W-:Y:S01]  /*1470*/  LOP3.LUT R32, R9, 0x2c, RZ, 0xfc, !PT ;  /* 0x0000002c09207812 */ /* 0x000fe200078efcff */
[----:B------:R-:W-:Y:S01]  /*1480*/  @!P2 IMAD.IADD R15, R15, 0x1, -R4 ;  /* 0x000000010f0fa824 */ /* 0x000fe200078e0a04 */
[----:B------:R-:W-:Y:S01]  /*1490*/  IABS R49, R28 ;  /* 0x0000001c00317213 */ /* 0x000fe20000000000 */
[C---:B------:R-:W-:Y:S01]  /*14a0*/  IMAD R19, R4.reuse, R10, R19 ;  /* 0x0000000a04137224 */ /* 0x040fe200078e0213 */
[C---:B------:R-:W-:Y:S01]  /*14b0*/  ISETP.GT.U32.AND P2, PT, R4.reuse, R17, PT ;  /* 0x000000110400720c */ /* 0x040fe20003f44070 */
[----:B------:R-:W-:Y:S01]  /*14c0*/  @!P0 IMAD.MOV R11, RZ, RZ, -R11 ;  /* 0x000000ffff0b8224 */ /* 0x000fe200078e0a0b */
[C---:B------:R-:W-:Y:S01]  /*14d0*/  ISETP.GT.U32.AND P0, PT, R4.reuse, R15, PT ;  /* 0x0000000f0400720c */ /* 0x040fe20003f04070 */
[----:B------:R-:W-:Y:S01]  /*14e0*/  @!P5 IMAD.MOV R13, RZ, RZ, -R13 ;  /* 0x000000ffff0dd224 */ /* 0x000fe200078e0a0d */
[----:B------:R-:W-:Y:S01]  /*14f0*/  ISETP.GT.U32.AND P5, PT, R4, R19, PT ;  /* 0x000000130400720c */ /* 0x000fe20003fa4070 */
[----:B------:R-:W-:Y:S01]  /*1500*/  IMAD.HI.U32 R12, R7, R21, RZ ;  /* 0x00000015070c7227 */ /* 0x000fe200078e00ff */
[----:B------:R-:W-:-:S02]  /*1510*/  IABS R53, R32 ;  /* 0x0000002000357213 */ /* 0x000fc40000000000 */
[----:B------:R-:W-:Y:S01]  /*1520*/  LOP3.LUT R34, R9, 0x2e, RZ, 0xfc, !PT ;  /* 0x0000002e09227812 */ /* 0x000fe200078efcff */
[----:B------:R-:W-:Y:S01]  /*1530*/  IMAD.HI.U32 R8, R7, R23, RZ ;  /* 0x0000001707087227 */ /* 0x000fe200078e00ff */
[C---:B------:R-:W-:Y:S02]  /*1540*/  LOP3.LUT R36, R9.reuse, 0x30, RZ, 0xfc, !PT ;  /* 0x0000003009247812 */ /* 0x040fe400078efcff */
[----:B------:R-:W-:Y:S01]  /*1550*/  IABS R55, R34 ;  /* 0x0000002200377213 */ /* 0x000fe20000000000 */
[----:B------:R-:W-:Y:S01]  /*1560*/  IMAD.MOV R12, RZ, RZ, -R12 ;  /* 0x000000ffff0c7224 */ /* 0x000fe200078e0a0c */
[----:B------:R-:W-:Y:S01]  /*1570*/  IABS R57, R36 ;  /* 0x0000002400397213 */ /* 0x000fe20000000000 */
[----:B------:R-:W-:Y:S01]  /*1580*/  IMAD.MOV R8, RZ, RZ, -R8 ;  /* 0x000000ffff087224 */ /* 0x000fe200078e0a08 */
[C---:B------:R-:W-:Y:S01]  /*1590*/  LOP3.LUT R38, R9.reuse, 0x32, RZ, 0xfc, !PT ;  /* 0x0000003209267812 */ /* 0x040fe200078efcff */
[C---:B------:R-:W-:Y:S01]  /*15a0*/  IMAD R21, R4.reuse, R12, R21 ;  /* 0x0000000c04157224 */ /* 0x040fe200078e0215 */
[C---:B------:R-:W-:Y:S01]  /*15b0*/  LOP3.LUT R12, R9.reuse, 0x12, RZ, 0xfc, !PT ;  /* 0x00000012090c7812 */ /* 0x040fe200078efcff */
[C---:B------:R-:W-:Y:S01]  /*15c0*/  IMAD R23, R4.reuse, R8, R23 ;  /* 0x0000000804177224 */ /* 0x040fe200078e0217 */
[----:B------:R-:W-:Y:S01]  /*15d0*/  LOP3.LUT R40, R9, 0x34, RZ, 0xfc, !PT ;  /* 0x0000003409287812 */ /* 0x000fe200078efcff */
[--C-:B------:R-:W-:Y:S01]  /*15e0*/  @!P0 IMAD.IADD R15, R15, 0x1, -R4.reuse ;  /* 0x000000010f0f8824 */ /* 0x100fe200078e0a04 */
[----:B------:R-:W-:Y:S01]  /*15f0*/  IABS R29, R12 ;  /* 0x0000000c001d7213 */ /* 0x000fe20000000000 */
[--C-:B------:R-:W-:Y:S01]  /*1600*/  @!P2 IMAD.IADD R17, R17, 0x1, -R4.reuse ;  /* 0x000000011111a824 */ /* 0x100fe200078e0a04 */
[C---:B------:R-:W-:Y:S01]  /*1610*/  ISETP.GT.U32.AND P0, PT, R4.reuse, R21, PT ;  /* 0x000000150400720c */ /* 0x040fe20003f04070 */
[----:B------:R-:W-:Y:S01]  /*1620*/  @!P5 IMAD.IADD R19, R19, 0x1, -R4 ;  /* 0x000000011313d824 */ /* 0x000fe200078e0a04 */
[----:B------:R-:W-:Y:S01]  /*1630*/  IABS R59, R38 ;  /* 0x00000026003b7213 */ /* 0x000fe20000000000 */
[----:B------:R-:W-:Y:S01]  /*1640*/  @!P6 IMAD.MOV R15, RZ, RZ, -R15 ;  /* 0x000000ffff0fe224 */ /* 0x000fe200078e0a0f */
[C---:B------:R-:W-:Y:S01]  /*1650*/  ISETP.GT.U32.AND P2, PT, R4.reuse, R17, PT ;  /* 0x000000110400720c */ /* 0x040fe20003f44070 */
[----:B------:R-:W-:Y:S01]  /*1660*/  IMAD.HI.U32 R8, R7, R29, RZ ;  /* 0x0000001d07087227 */ /* 0x000fe200078e00ff */
[----:B------:R-:W-:-:S02]  /*1670*/  ISETP.GT.U32.AND P6, PT, R4, R23, PT ;  /* 0x000000170400720c */ /* 0x000fc40003fc4070 */
[C---:B------:R-:W-:Y:S01]  /*1680*/  ISETP.GT.U32.AND P5, PT, R4.reuse, R19, PT ;  /* 0x000000130400720c */ /* 0x040fe20003fa4070 */
[----:B------:R-:W-:Y:S01]  /*1690*/  IMAD.HI.U32 R10, R7, R25, RZ ;  /* 0x00000019070a7227 */ /* 0x000fe200078e00ff */
[----:B------:R-:W-:Y:S02]  /*16a0*/  IABS R61, R40 ;  /* 0x00000028003d7213 */ /* 0x000fe40000000000 */
[C---:B------:R-:W-:Y:S01]  /*16b0*/  LOP3.LUT R42, R9.reuse, 0x36, RZ, 0xfc, !PT ;  /* 0x00000036092a7812 */ /* 0x040fe200078efcff */
[----:B------:R-:W-:Y:S01]  /*16c0*/  IMAD.MOV R8, RZ, RZ, -R8 ;  /* 0x000000ffff087224 */ /* 0x000fe200078e0a08 */
[C---:B------:R-:W-:Y:S01]  /*16d0*/  LOP3.LUT R44, R9.reuse, 0x38, RZ, 0xfc, !PT ;  /* 0x00000038092c7812 */ /* 0x040fe200078efcff */
[----:B------:R-:W-:Y:S01]  /*16e0*/  IMAD.MOV R10, RZ, RZ, -R10 ;  /* 0x000000ffff0a7224 */ /* 0x000fe200078e0a0a */
[C---:B------:R-:W-:Y:S01]  /*16f0*/  LOP3.LUT R46, R9.reuse, 0x3a, RZ, 0xfc, !PT ;  /* 0x0000003a092e7812 */ /* 0x040fe200078efcff */
[----:B------:R-:W-:Y:S01]  /*1700*/  IMAD R29, R4, R8, R29 ;  /* 0x00000008041d7224 */ /* 0x000fe200078e021d */
[----:B------:R-:W-:Y:S01]  /*1710*/  LOP3.LUT R48, R9, 0x3c, RZ, 0xfc, !PT ;  /* 0x0000003c09307812 */ /* 0x000fe200078efcff */
[--C-:B------:R-:W-:Y:S01]  /*1720*/  @!P2 IMAD.IADD R17, R17, 0x1, -R4.reuse ;  /* 0x000000011111a824 */ /* 0x100fe200078e0a04 */
[----:B------:R-:W-:Y:S01]  /*1730*/  LOP3.LUT R26, R9, 0x3e, RZ, 0xfc, !PT ;  /* 0x0000003e091a7812 */ /* 0x000fe200078efcff */
[--C-:B------:R-:W-:Y:S01]  /*1740*/  @!P6 IMAD.IADD R23, R23, 0x1, -R4.reuse ;  /* 0x000000011717e824 */ /* 0x100fe200078e0a04 */
[----:B------:R-:W-:Y:S01]  /*1750*/  ISETP.GE.AND P6, PT, R16, RZ, PT ;  /* 0x000000ff1000720c */ /* 0x000fe20003fc6270 */
[C---:B------:R-:W-:Y:S01]  /*1760*/  IMAD R25, R4.reuse, R10, R25 ;  /* 0x0000000a04197224 */ /* 0x040fe200078e0219 */
[----:B------:R-:W-:Y:S01]  /*1770*/  LOP3.LUT R16, R9, 0x1a, RZ, 0xfc, !PT ;  /* 0x0000001a09107812 */ /* 0x000fe200078efcff */
[----:B------:R-:W-:Y:S01]  /*1780*/  @!P5 IMAD.IADD R19, R19, 0x1, -R4 ;  /* 0x000000011313d824 */ /* 0x000fe200078e0a04 */
[C---:B------:R-:W-:Y:S01]  /*1790*/  ISETP.GT.U32.AND P5, PT, R4.reuse, R29, PT ;  /* 0x0000001d0400720c */ /* 0x040fe20003fa4070 */
[----:B------:R-:W-:Y:S01]  /*17a0*/  @!P4 IMAD.MOV R17, RZ, RZ, -R17 ;  /* 0x000000ffff11c224 */ /* 0x000fe200078e0a11 */
[C---:B------:R-:W-:Y:S01]  /*17b0*/  ISETP.GT.U32.AND P4, PT, R4.reuse, R23, PT ;  /* 0x000000170400720c */ /* 0x040fe20003f84070 */
[----:B------:R-:W-:Y:S01]  /*17c0*/  IMAD.HI.U32 R8, R7, R31, RZ ;  /* 0x0000001f07087227 */ /* 0x000fe200078e00ff */
[----:B------:R-:W-:-:S02]  /*17d0*/  ISETP.GT.U32.AND P2, PT, R4, R25, PT ;  /* 0x000000190400720c */ /* 0x000fc40003f44070 */
[----:B------:R-:W-:Y:S01]  /*17e0*/  IABS R37, R16 ;  /* 0x0000001000257213 */ /* 0x000fe20000000000 */
[----:B------:R-:W-:Y:S01]  /*17f0*/  IMAD.HI.U32 R10, R7, R33, RZ ;  /* 0x00000021070a7227 */ /* 0x000fe200078e00ff */
[----:B------:R-:W-:Y:S02]  /*1800*/  IABS R24, R26 ;  /* 0x0000001a00187213 */ /* 0x000fe40000000000 */
[C---:B------:R-:W-:Y:S01]  /*1810*/  LOP3.LUT R94, R2.reuse, 0x40, RZ, 0x3c, !PT ;  /* 0x00000040025e7812 */ /* 0x040fe200078e3cff */
[----:B------:R-:W-:Y:S01]  /*1820*/  IMAD.MOV R8, RZ, RZ, -R8 ;  /* 0x000000ffff087224 */ /* 0x000fe200078e0a08 */
[C---:B------:R-:W-:Y:S01]  /*1830*/  LOP3.LUT R100, R2.reuse, 0x50, RZ, 0x3c, !PT ;  /* 0x0000005002647812 */ /* 0x040fe200078e3cff */
[----:B------:R-:W-:Y:S01]  /*1840*/  IMAD.MOV R10, RZ, RZ, -R10 ;  /* 0x000000ffff0a7224 */ /* 0x000fe200078e0a0a */
[----:B------:R-:W-:Y:S01]  /*1850*/  LOP3.LUT R106, R2, 0x60, RZ, 0x3c, !PT ;  /* 0x00000060026a7812 */ /* 0x000fe200078e3cff */
[----:B------:R-:W-:Y:S01]  /*1860*/  IMAD R31, R4, R8, R31 ;  /* 0x00000008041f7224 */ /* 0x000fe200078e021f */
[----:B------:R-:W-:Y:S01]  /*1870*/  LOP3.LUT R8, R9, 0x18, RZ, 0xfc, !PT ;  /* 0x0000001809087812 */ /* 0x000fe200078efcff */
[--C-:B------:R-:W-:Y:S01]  /*1880*/  @!P0 IMAD.IADD R21, R21, 0x1, -R4.reuse ;  /* 0x0000000115158824 */ /* 0x100fe200078e0a04 */
[----:B------:R-:W-:Y:S01]  /*1890*/  LOP3.LUT R113, R2, 0x70, RZ, 0x3c, !PT ;  /* 0x0000007002717812 */ /* 0x000fe200078e3cff */
[C---:B------:R-:W-:Y:S01]  /*18a0*/  IMAD R33, R4.reuse, R10, R33 ;  /* 0x0000000a04217224 */ /* 0x040fe200078e0221 */
[----:B------:R-:W-:Y:S01]  /*18b0*/  LOP3.LUT R192, R3, 0x20, RZ, 0x3c, !PT ;  /* 0x0000002003c07812 */ /* 0x000fe200078e3cff */
[--C-:B------:R-:W-:Y:S01]  /*18c0*/  @!P5 IMAD.IADD R29, R29, 0x1, -R4.reuse ;  /* 0x000000011d1dd824 */ /* 0x100fe200078e0a04 */
[C---:B------:R-:W-:Y:S01]  /*18d0*/  ISETP.GT.U32.AND P0, PT, R4.reuse, R21, PT ;  /* 0x000000150400720c */ /* 0x040fe20003f04070 */
[--C-:B------:R-:W-:Y:S01]  /*18e0*/  @!P4 IMAD.IADD R23, R23, 0x1, -R4.reuse ;  /* 0x000000011717c824 */ /* 0x100fe200078e0a04 */
[C---:B------:R-:W-:Y:S01]  /*18f0*/  ISETP.GT.U32.AND P4, PT, R4.reuse, R31, PT ;  /* 0x0000001f0400720c */ /* 0x040fe20003f84070 */
[----:B------:R-:W-:Y:S01]  /*1900*/  @!P2 IMAD.IADD R25, R25, 0x1, -R4 ;  /* 0x000000011919a824 */ /* 0x000fe200078e0a04 */
[C---:B------:R-:W-:Y:S01]  /*1910*/  ISETP.GT.U32.AND P5, PT, R4.reuse, R29, PT ;  /* 0x0000001d0400720c */ /* 0x040fe20003fa4070 */
[----:B------:R-:W-:Y:S01]  /*1920*/  @!P6 IMAD.MOV R23, RZ, RZ, -R23 ;  /* 0x000000ffff17e224 */ /* 0x000fe200078e0a17 */
[C---:B------:R-:W-:Y:S01]  /*1930*/  ISETP.GT.U32.AND P6, PT, R4.reuse, R33, PT ;  /* 0x000000210400720c */ /* 0x040fe20003fc4070 */
[----:B------:R-:W-:Y:S01]  /*1940*/  @!P1 IMAD.MOV R19, RZ, RZ, -R19 ;  /* 0x000000ffff139224 */ /* 0x000fe200078e0a13 */
[----:B------:R-:W-:Y:S01]  /*1950*/  ISETP.GT.U32.AND P1, PT, R4, R25, PT ;  /* 0x000000190400720c */ /* 0x000fe20003f24070 */
[----:B------:R-:W-:Y:S01]  /*1960*/  IMAD.HI.U32 R10, R7, R37, RZ ;  /* 0x00000025070a7227 */ /* 0x000fe200078e00ff */
[----:B------:R-:W-:-:S02]  /*1970*/  ISETP.GE.AND P2, PT, R12, RZ, PT ;  /* 0x000000ff0c00720c */ /* 0x000fc40003f46270 */
[----:B------:R-:W-:Y:S01]  /*1980*/  IABS R12, R8 ;  /* 0x00000008000c7213 */ /* 0x000fe20000000000 */
[--C-:B------:R-:W-:Y:S01]  /*1990*/  @!P0 IMAD.IADD R21, R21, 0x1, -R4.reuse ;  /* 0x0000000115158824 */ /* 0x100fe200078e0a04 */
[----:B------:R-:W-:Y:S01]  /*19a0*/  ISETP.GE.AND P0, PT, R18, RZ, PT ;  /* 0x000000ff1200720c */ /* 0x000fe20003f06270 */
[--C-:B------:R-:W-:Y:S01]  /*19b0*/  @!P4 IMAD.IADD R31, R31, 0x1, -R4.reuse ;  /* 0x000000011f1fc824 */ /* 0x100fe200078e0a04 */
[----:B------:R-:W-:Y:S01]  /*19c0*/  ISETP.GE.AND P4, PT, R16, RZ, PT ;  /* 0x000000ff1000720c */ /* 0x000fe20003f86270 */
[--C-:B------:R-:W-:Y:S01]  /*19d0*/  @!P5 IMAD.IADD R29, R29, 0x1, -R4.reuse ;  /* 0x000000011d1dd824 */ /* 0x100fe200078e0a04 */
[----:B------:R-:W-:Y:S01]  /*19e0*/  ISETP.GE.AND P5, PT, R8, RZ, PT ;  /* 0x000000ff0800720c */ /* 0x000fe20003fa6270 */
[--C-:B------:R-:W-:Y:S01]  /*19f0*/  @!P6 IMAD.IADD R33, R33, 0x1, -R4.reuse ;  /* 0x000000012121e824 */ /* 0x100fe200078e0a04 */
[----:B------:R-:W-:Y:S01]  /*1a00*/  ISETP.GT.U32.AND P6, PT, R4, R31, PT ;  /* 0x0000001f0400720c */ /* 0x000fe20003fc4070 */
[----:B------:R-:W-:Y:S01]  /*1a10*/  @!P1 IMAD.IADD R25, R25, 0x1, -R4 ;  /* 0x0000000119199824 */ /* 0x000fe200078e0a04 */
[----:B------:R-:W-:Y:S01]  /*1a20*/  ISETP.GE.AND P1, PT, R22, RZ, PT ;  /* 0x000000ff1600720c */ /* 0x000fe20003f26270 */
[----:B------:R-:W-:Y:S01]  /*1a30*/  IMAD.HI.U32 R8, R7, R12, RZ ;  /* 0x0000000c07087227 */ /* 0x000fe200078e00ff */
[----:B------:R-:W-:-:S02]  /*1a40*/  LOP3.LUT R22, R9, 0x24, RZ, 0xfc, !PT ;  /* 0x0000002409167812 */ /* 0x000fc400078efcff */
[----:B------:R-:W-:Y:S01]  /*1a50*/  LOP3.LUT R189, R3, 0x40, RZ, 0x3c, !PT ;  /* 0x0000004003bd7812 */ /* 0x000fe200078e3cff */
[----:B------:R-:W-:Y:S01]  /*1a60*/  IMAD.MOV.U32 R27, RZ, RZ, R25 ;  /* 0x000000ffff1b7224 */ /* 0x000fe200078e0019 */
[----:B------:R-:W-:Y:S01]  /*1a70*/  IABS R18, R22 ;  /* 0x0000001600127213 */ /* 0x000fe20000000000 */
[----:B------:R-:W-:Y:S01]  /*1a80*/  IMAD.MOV R25, RZ, RZ, -R8 ;  /* 0x000000ffff197224 */ /* 0x000fe200078e0a08 */
[----:B------:R-:W-:Y:S01]  /*1a90*/  LOP3.LUT R8, R9, 0x1c, RZ, 0xfc, !PT ;  /* 0x0000001c09087812 */ /* 0x000fe200078efcff */
[----:B------:R-:W-:Y:S01]  /*1aa0*/  @!P0 IMAD.MOV R27, RZ, RZ, -R27 ;  /* 0x000000ffff1b8224 */ /* 0x000fe200078e0a1b */
[C---:B------:R-:W-:Y:S01]  /*1ab0*/  ISETP.GT.U32.AND P0, PT, R4.reuse, R33, PT ;  /* 0x000000210400720c */ /* 0x040fe20003f04070 */
[C---:B------:R-:W-:Y:S01]  /*1ac0*/  IMAD R25, R4.reuse, R25, R12 ;  /* 0x0000001904197224 */ /* 0x040fe200078e020c */
[----:B------:R-:W-:Y:S01]  /*1ad0*/  IABS R39, R8 ;  /* 0x0000000800277213 */ /* 0x000fe20000000000 */
[----:B------:R-:W-:Y:S01]  /*1ae0*/  @!P6 IMAD.IADD R31, R31, 0x1, -R4 ;  /* 0x000000011f1fe824 */ /* 0x000fe200078e0a04 */
[C---:B------:R-:W-:Y:S01]  /*1af0*/  LOP3.LUT R12, R9.reuse, 0x20, RZ, 0xfc, !PT ;  /* 0x00000020090c7812 */ /* 0x040fe200078efcff */
[----:B------:R-:W-:Y:S01]  /*1b00*/  IMAD.MOV R10, RZ, RZ, -R10 ;  /* 0x000000ffff0a7224 */ /* 0x000fe200078e0a0a */
[----:B------:R-:W-:Y:S01]  /*1b10*/  ISETP.GT.U32.AND P6, PT, R4, R25, PT ;  /* 0x000000190400720c */ /* 0x000fe20003fc4070 */
[----:B------:R-:W-:Y:S01]  /*1b20*/  @!P3 IMAD.MOV R21, RZ, RZ, -R21 ;  /* 0x000000ffff15b224 */ /* 0x000fe200078e0a15 */
[----:B------:R-:W-:Y:S01]  /*1b30*/  ISETP.GE.AND P3, PT, R20, RZ, PT ;  /* 0x000000ff1400720c */ /* 0x000fe20003f66270 */
[----:B------:R-:W-:Y:S01]  /*1b40*/  IMAD R37, R4, R10, R37 ;  /* 0x0000000a04257224 */ /* 0x000fe200078e0225 */
[----:B------:R-:W-:Y:S01]  /*1b50*/  LOP3.LUT R10, R9, 0x1e, RZ, 0xfc, !PT ;  /* 0x0000001e090a7812 */ /* 0x000fe200078efcff */
[----:B------:R-:W-:Y:S01]  /*1b60*/  @!P2 IMAD.MOV R29, RZ, RZ, -R29 ;  /* 0x000000ffff1da224 */ /* 0x000fe200078e0a1d */
[----:B------:R-:W-:Y:S01]  /*1b70*/  ISETP.GE.AND P2, PT, R8, RZ, PT ;  /* 0x000000ff0800720c */ /* 0x000fe20003f46270 */
[----:B------:R-:W-:Y:S01]  /*1b80*/  @!P0 IMAD.IADD R33, R33, 0x1, -R4 ;  /* 0x0000000121218824 */ /* 0x000fe200078e0a04 */
[----:B------:R-:W-:Y:S01]  /*1b90*/  IABS R41, R10 ;  /* 0x0000000a00297213 */ /* 0x000fe20000000000 */
[----:B------:R-:W-:Y:S01]  /*1ba0*/  IMAD.HI.U32 R8, R7, R39, RZ ;  /* 0x0000002707087227 */ /* 0x000fe200078e00ff */
[----:B------:R-:W-:-:S02]  /*1bb0*/  ISETP.GE.AND P0, PT, R10, RZ, PT ;  /* 0x000000ff0a00720c */ /* 0x000fc40003f06270 */
[----:B------:R-:W-:Y:S01]  /*1bc0*/  LOP3.LUT R20, R9, 0x22, RZ, 0xfc, !PT ;  /* 0x0000002209147812 */ /* 0x000fe200078efcff */
[----:B------:R-:W-:Y:S02]  /*1bd0*/  @!P6 IMAD.IADD R25, R25, 0x1, -R4 ;  /* 0x000000011919e824 */ /* 0x000fe400078e0a04 */
[----:B------:R-:W-:Y:S01]  /*1be0*/  @!P1 IMAD.MOV R33, RZ, RZ, -R33 ;  /* 0x000000ffff219224 */ /* 0x000fe200078e0a21 */
[C---:B------:R-:W-:Y:S01]  /*1bf0*/  ISETP.GT.U32.AND P1, PT, R4.reuse, R37, PT ;  /* 0x000000250400720c */ /* 0x040fe20003f24070 */
[----:B------:R-:W-:Y:S01]  /*1c00*/  IMAD.HI.U32 R10, R7, R41, RZ ;  /* 0x00000029070a7227 */ /* 0x000fe200078e00ff */
[----:B------:R-:W-:Y:S02]  /*1c10*/  ISETP.GT.U32.AND P6, PT, R4, R25, PT ;  /* 0x000000190400720c */ /* 0x000fe40003fc4070 */
[----:B------:R-:W-:Y:S01]  /*1c20*/  IABS R16, R20 ;  /* 0x0000001400107213 */ /* 0x000fe20000000000 */
[----:B------:R-:W-:Y:S01]  /*1c30*/  @!P3 IMAD.MOV R31, RZ, RZ, -R31 ;  /* 0x000000ffff1fb224 */ /* 0x000fe200078e0a1f */
[----:B------:R-:W-:Y:S01]  /*1c40*/  ISETP.GE.AND P3, PT, R12, RZ, PT ;  /* 0x000000ff0c00720c */ /* 0x000fe20003f66270 */
[----:B------:R-:W-:Y:S01]  /*1c50*/  IMAD.MOV R8, RZ, RZ, -R8 ;  /* 0x000000ffff087224 */ /* 0x000fe200078e0a08 */
[----:B------:R-:W-:Y:S01]  /*1c60*/  IABS R12, R12 ;  /* 0x0000000c000c7213 */ /* 0x000fe20000000000 */
[----:B------:R-:W-:-:S02]  /*1c70*/  IMAD.MOV R10, RZ, RZ, -R10 ;  /* 0x000000ffff0a7224 */ /* 0x000fc400078e0a0a */
[C---:B------:R-:W-:Y:S02]  /*1c80*/  IMAD R39, R4.reuse, R8, R39 ;  /* 0x0000000804277224 */ /* 0x040fe400078e0227 */
[--C-:B------:R-:W-:Y:S02]  /*1c90*/  @!P1 IMAD.IADD R37, R37, 0x1, -R4.reuse ;  /* 0x0000000125259824 */ /* 0x100fe400078e0a04 */
[----:B------:R-:W-:Y:S01]  /*1ca0*/  @!P6 IMAD.IADD R25, R25, 0x1, -R4 ;  /* 0x000000011919e824 */ /* 0x000fe200078e0a04 */
[C---:B------:R-:W-:Y:S01]  /*1cb0*/  ISETP.GT.U32.AND P6, PT, R4.reuse, R39, PT ;  /* 0x000000270400720c */ /* 0x040fe20003fc4070 */
[C---:B------:R-:W-:Y:S01]  /*1cc0*/  IMAD R41, R4.reuse, R10, R41 ;  /* 0x0000000a04297224 */ /* 0x040fe200078e0229 */
[----:B------:R-:W-:Y:S01]  /*1cd0*/  ISETP.GT.U32.AND P1, PT, R4, R37, PT ;  /* 0x000000250400720c */ /* 0x000fe20003f24070 */
[----:B------:R-:W-:-:S04]  /*1ce0*/  IMAD.HI.U32 R8, R7, R12, RZ ;  /* 0x0000000c07087227 */ /* 0x000fc800078e00ff */
[----:B------:R-:W-:Y:S02]  /*1cf0*/  IMAD.MOV.U32 R35, RZ, RZ, R25 ;  /* 0x000000ffff237224 */ /* 0x000fe400078e0019 */
[----:B------:R-:W-:Y:S02]  /*1d00*/  IMAD.MOV R43, RZ, RZ, -R8 ;  /* 0x000000ffff2b7224 */ /* 0x000fe400078e0a08 */
[----:B------:R-:W-:Y:S01]  /*1d10*/  @!P5 IMAD.MOV R35, RZ, RZ, -R35 ;  /* 0x000000ffff23d224 */ /* 0x000fe200078e0a23 */
[C---:B------:R-:W-:Y:S01]  /*1d20*/  ISETP.GT.U32.AND P5, PT, R4.reuse, R41, PT ;  /* 0x000000290400720c */ /* 0x040fe20003fa4070 */
[C---:B------:R-:W-:Y:S02]  /*1d30*/  IMAD R25, R4.reuse, R43, R12 ;  /* 0x0000002b04197224 */ /* 0x040fe400078e020c */
[----:B------:R-:W-:Y:S02]  /*1d40*/  @!P1 IMAD.IADD R37, R37, 0x1, -R4 ;  /* 0x0000000125259824 */ /* 0x000fe400078e0a04 */
[----:B------:R-:W-:Y:S01]  /*1d50*/  IMAD.HI.U32 R10, R7, R16, RZ ;  /* 0x00000010070a7227 */ /* 0x000fe200078e00ff */
[----:B------:R-:W-:-:S03]  /*1d60*/  ISETP.GT.U32.AND P1, PT, R4, R25, PT ;  /* 0x000000190400720c */ /* 0x000fc60003f24070 */
[----:B------:R-:W-:-:S04]  /*1d70*/  IMAD.HI.U32 R8, R7, R18, RZ ;  /* 0x0000001207087227 */ /* 0x000fc800078e00ff */
[----:B------:R-:W-:Y:S02]  /*1d80*/  IMAD.MOV R45, RZ, RZ, -R10 ;  /* 0x000000ffff2d7224 */ /* 0x000fe400078e0a0a */
[----:B------:R-:W-:Y:S02]  /*1d90*/  @!P5 IMAD.IADD R41, R41, 0x1, -R4 ;  /* 0x000000012929d824 */ /* 0x000fe400078e0a04 */
[----:B------:R-:W-:Y:S02]  /*1da0*/  IMAD.MOV R47, RZ, RZ, -R8 ;  /* 0x000000ffff2f7224 */ /* 0x000fe400078e0a08 */
[C---:B------:R-:W-:Y:S01]  /*1db0*/  IMAD R43, R4.reuse, R45, R16 ;  /* 0x0000002d042b7224 */ /* 0x040fe200078e0210 */
[----:B------:R-:W-:Y:S01]  /*1dc0*/  LOP3.LUT R16, R9, 0x26, RZ, 0xfc, !PT ;  /* 0x0000002609107812 */ /* 0x000fe200078efcff */
[C---:B------:R-:W-:Y:S01]  /*1dd0*/  IMAD R45, R4.reuse, R47, R18 ;  /* 0x0000002f042d7224 */ /* 0x040fe200078e0212 */
[C---:B------:R-:W-:Y:S01]  /*1de0*/  ISETP.GT.U32.AND P5, PT, R4.reuse, R41, PT ;  /* 0x000000290400720c */ /* 0x040fe20003fa4070 */
[--C-:B------:R-:W-:Y:S01]  /*1df0*/  @!P1 IMAD.IADD R25, R25, 0x1, -R4.reuse ;  /* 0x0000000119199824 */ /* 0x100fe200078e0a04 */
[----:B------:R-:W-:Y:S01]  /*1e00*/  IABS R47, R16 ;  /* 0x00000010002f7213 */ /* 0x000fe20000000000 */
[----:B------:R-:W-:Y:S01]  /*1e10*/  @!P6 IMAD.IADD R39, R39, 0x1, -R4 ;  /* 0x000000012727e824 */ /* 0x000fe200078e0a04 */
[----:B------:R-:W-:Y:S01]  /*1e20*/  IABS R18, R44 ;  /* 0x0000002c00127213 */ /* 0x000fe20000000000 */
[----:B------:R-:W-:Y:S01]  /*1e30*/  @!P4 IMAD.MOV R37, RZ, RZ, -R37 ;  /* 0x000000ffff25c224 */ /* 0x000fe200078e0a25 */
[C---:B------:R-:W-:Y:S01]  /*1e40*/  ISETP.GT.U32.AND P1, PT, R4.reuse, R25, PT ;  /* 0x000000190400720c */ /* 0x040fe20003f24070 */
[----:B------:R-:W-:Y:S01]  /*1e50*/  IMAD.HI.U32 R8, R7, R47, RZ ;  /* 0x0000002f07087227 */ /* 0x000fe200078e00ff */
[----:B------:R-:W-:-:S03]  /*1e60*/  ISETP.GT.U32.AND P6, PT, R4, R39, PT ;  /* 0x000000270400720c */ /* 0x000fc60003fc4070 */
[----:B------:R-:W-:Y:S02]  /*1e70*/  IMAD.MOV R8, RZ, RZ, -R8 ;  /* 0x000000ffff087224 */ /* 0x000fe400078e0a08 */
[----:B------:R-:W-:Y:S01]  /*1e80*/  @!P5 IMAD.IADD R41, R41, 0x1, -R4 ;  /* 0x000000012929d824 */ /* 0x000fe200078e0a04 */
[C---:B------:R-:W-:Y:S01]  /*1e90*/  ISETP.GT.U32.AND P5, PT, R4.reuse, R45, PT ;  /* 0x0000002d0400720c */ /* 0x040fe20003fa4070 */
[----:B------:R-:W-:Y:S02]  /*1ea0*/  IMAD R47, R4, R8, R47 ;  /* 0x00000008042f7224 */ /* 0x000fe400078e022f */
[----:B------:R-:W-:-:S04]  /*1eb0*/  IMAD.HI.U32 R10, R7, R51, RZ ;  /* 0x00000033070a7227 */ /* 0x000fc800078e00ff */
[--C-:B------:R-:W-:Y:S01]  /*1ec0*/  @!P1 IMAD.IADD R25, R25, 0x1, -R4.reuse ;  /* 0x0000000119199824 */ /* 0x100fe200078e0a04 */
[C---:B------:R-:W-:Y:S01]  /*1ed0*/  ISETP.GT.U32.AND P1, PT, R4.reuse, R47, PT ;  /* 0x0000002f0400720c */ /* 0x040fe20003f24070 */
[----:B------:R-:W-:Y:S01]  /*1ee0*/  @!P6 IMAD.IADD R39, R39, 0x1, -R4 ;  /* 0x000000012727e824 */ /* 0x000fe200078e0a04 */
[----:B------:R-:W-:Y:S01]  /*1ef0*/  ISETP.GT.U32.AND P6, PT, R4, R43, PT ;  /* 0x0000002b0400720c */ /* 0x000fe20003fc4070 */
[----:B------:R-:W-:Y:S02]  /*1f00*/  IMAD.MOV R10, RZ, RZ, -R10 ;  /* 0x000000ffff0a7224 */ /* 0x000fe400078e0a0a */
[----:B------:R-:W-:Y:S02]  /*1f10*/  @!P5 IMAD.IADD R45, R45, 0x1, -R4 ;  /* 0x000000012d2dd824 */ /* 0x000fe400078e0a04 */
[----:B------:R-:W-:-:S03]  /*1f20*/  IMAD.HI.U32 R8, R7, R49, RZ ;  /* 0x0000003107087227 */ /* 0x000fc600078e00ff */
[----:B------:R-:W-:Y:S01]  /*1f30*/  ISETP.GT.U32.AND P4, PT, R4, R45, PT ;  /* 0x0000002d0400720c */ /* 0x000fe20003f84070 */
[----:B------:R-:W-:-:S04]  /*1f40*/  IMAD.HI.U32 R12, R7, R53, RZ ;  /* 0x00000035070c7227 */ /* 0x000fc800078e00ff */
[--C-:B------:R-:W-:Y:S02]  /*1f50*/  @!P1 IMAD.IADD R47, R47, 0x1, -R4.reuse ;  /* 0x000000012f2f9824 */ /* 0x100fe400078e0a04 */
[----:B------:R-:W-:Y:S01]  /*1f60*/  @!P6 IMAD.IADD R43, R43, 0x1, -R4 ;  /* 0x000000012b2be824 */ /* 0x000fe200078e0a04 */
[----:B------:R-:W-:Y:S01]  /*1f70*/  ISETP.GE.AND P6, PT, R20, RZ, PT ;  /* 0x000000ff1400720c */ /* 0x000fe20003fc6270 */
[C---:B------:R-:W-:Y:S01]  /*1f80*/  IMAD R51, R4.reuse, R10, R51 ;  /* 0x0000000a04337224 */ /* 0x040fe200078e0233 */
[C---:B------:R-:W-:Y:S01]  /*1f90*/  ISETP.GT.U32.AND P1, PT, R4.reuse, R47, PT ;  /* 0x0000002f0400720c */ /* 0x040fe20003f24070 */
[----:B------:R-:W-:Y:S01]  /*1fa0*/  IMAD.MOV R8, RZ, RZ, -R8 ;  /* 0x000000ffff087224 */ /* 0x000fe200078e0a08 */
[C---:B------:R-:W-:Y:S01]  /*1fb0*/  ISETP.GT.U32.AND P5, PT, R4.reuse, R43, PT ;  /* 0x0000002b0400720c */ /* 0x040fe20003fa4070 */
[----:B------:R-:W-:Y:S01]  /*1fc0*/  IMAD.MOV R12, RZ, RZ, -R12 ;  /* 0x000000ffff0c7224 */ /* 0x000fe200078e0a0c */
[----:B------:R-:W-:Y:S01]  /*1fd0*/  IABS R20, R46 ;  /* 0x0000002e00147213 */ /* 0x000fe20000000000 */
[----:B------:R-:W-:Y:S01]  /*1fe0*/  @!P4 IMAD.IADD R45, R45, 0x1, -R4 ;  /* 0x000000012d2dc824 */ /* 0x000fe200078e0a04 */
[C---:B------:R-:W-:Y:S01]  /*1ff0*/  ISETP.GT.U32.AND P4, PT, R4.reuse, R51, PT ;  /* 0x000000330400720c */ /* 0x040fe20003f84070 */
[----:B------:R-:W-:-:S02]  /*2000*/  IMAD R49, R4, R8, R49 ;  /* 0x0000000804317224 */ /* 0x000fc400078e0231 */
[----:B------:R-:W-:-:S04]  /*2010*/  IMAD.HI.U32 R8, R7, R55, RZ ;  /* 0x0000003707087227 */ /* 0x000fc800078e00ff */
[C---:B------:R-:W-:Y:S02]  /*2020*/  IMAD R53, R4.reuse, R12, R53 ;  /* 0x0000000c04357224 */ /* 0x040fe400078e0235 */
[----:B------:R-:W-:Y:S02]  /*2030*/  IMAD.MOV R12, RZ, RZ, -R8 ;  /* 0x000000ffff0c7224 */ /* 0x000fe400078e0a08 */
[--C-:B------:R-:W-:Y:S01]  /*2040*/  @!P1 IMAD.IADD R47, R47, 0x1, -R4.reuse ;  /* 0x000000012f2f9824 */ /* 0x100fe200078e0a04 */
[C---:B------:R-:W-:Y:S01]  /*2050*/  ISETP.GT.U32.AND P1, PT, R4.reuse, R53, PT ;  /* 0x000000350400720c */ /* 0x040fe20003f24070 */
[C---:B------:R-:W-:Y:S02]  /*2060*/  IMAD R55, R4.reuse, R12, R55 ;  /* 0x0000000c04377224 */ /* 0x040fe400078e0237 */
[--C-:B------:R-:W-:Y:S01]  /*2070*/  @!P5 IMAD.IADD R43, R43, 0x1, -R4.reuse ;  /* 0x000000012b2bd824 */ /* 0x100fe200078e0a04 */
[C---:B------:R-:W-:Y:S01]  /*2080*/  ISETP.GT.U32.AND P5, PT, R4.reuse, R49, PT ;  /* 0x000000310400720c */ /* 0x040fe20003fa4070 */
[----:B------:R-:W-:Y:S01]  /*2090*/  @!P4 IMAD.IADD R51, R51, 0x1, -R4 ;  /* 0x000000013333c824 */ /* 0x000fe200078e0a04 */
[----:B------:R-:W-:Y:S01]  /*20a0*/  ISETP.GT.U32.AND P4, PT, R4, R55, PT ;  /* 0x000000370400720c */ /* 0x000fe20003f84070 */
[----:B------:R-:W-:-:S04]  /*20b0*/  IMAD.HI.U32 R8, R7, R57, RZ ;  /* 0x0000003907087227 */ /* 0x000fc800078e00ff */
[----:B------:R-:W-:Y:S02]  /*20c0*/  IMAD.MOV R8, RZ, RZ, -R8 ;  /* 0x000000ffff087224 */ /* 0x000fe400078e0a08 */
[----:B------:R-:W-:Y:S01]  /*20d0*/  @!P1 IMAD.IADD R53, R53, 0x1, -R4 ;  /* 0x0000000135359824 */ /* 0x000fe200078e0a04 */
[----:B------:R-:W-:Y:S01]  /*20e0*/  ISETP.GE.AND P1, PT, R16, RZ, PT ;  /* 0x000000ff1000720c */ /* 0x000fe20003f26270 */
[----:B------:R-:W-:Y:S01]  /*20f0*/  IMAD.HI.U32 R10, R7, R59, RZ ;  /* 0x0000003b070a7227 */ /* 0x000fe200078e00ff */
[----:B------:R-:W-:-:S03]  /*2100*/  IABS R16, R42 ;  /* 0x0000002a00107213 */ /* 0x000fc60000000000 */
[----:B------:R-:W-:-:S04]  /*2110*/  IMAD.HI.U32 R12, R7, R61, RZ ;  /* 0x0000003d070c7227 */ /* 0x000fc800078e00ff */
[----:B------:R-:W-:Y:S02]  /*2120*/  IMAD R57, R4, R8, R57 ;  /* 0x0000000804397224 */ /* 0x000fe400078e0239 */
[----:B------:R-:W-:Y:S01]  /*2130*/  @!P5 IMAD.IADD R49, R49, 0x1, -R4 ;  /* 0x000000013131d824 */ /* 0x000fe200078e0a04 */
[----:B------:R-:W-:Y:S01]  /*2140*/  ISETP.GE.AND P5, PT, R22, RZ, PT ;  /* 0x000000ff1600720c */ /* 0x000fe20003fa6270 */
[----:B------:R-:W-:Y:S01]  /*2150*/  IMAD.MOV R10, RZ, RZ, -R10 ;  /* 0x000000ffff0a7224 */ /* 0x000fe200078e0a0a */
[----:B------:R-:W-:Y:S01]  /*2160*/  IABS R22, R48 ;  /* 0x0000003000167213 */ /* 0x000fe20000000000 */
[----:B------:R-:W-:Y:S02]  /*2170*/  IMAD.MOV R12, RZ, RZ, -R12 ;  /* 0x000000ffff0c7224 */ /* 0x000fe400078e0a0c */
[----:B------:R-:W-:Y:S01]  /*2180*/  @!P4 IMAD.IADD R55, R55, 0x1, -R4 ;  /* 0x000000013737c824 */ /* 0x000fe200078e0a04 */
[----:B------:R-:W-:Y:S01]  /*2190*/  ISETP.GT.U32.AND P4, PT, R4, R57, PT ;  /* 0x000000390400720c */ /* 0x000fe20003f84070 */
[----:B------:R-:W-:-:S04]  /*21a0*/  IMAD.HI.U32 R8, R7, R16, RZ ;  /* 0x0000001007087227 */ /* 0x000fc800078e00ff */
[----:B------:R-:W-:Y:S02]  /*21b0*/  IMAD R59, R4, R10, R59 ;  /* 0x0000000a043b7224 */ /* 0x000fe400078e023b */
[----:B------:R-:W-:-:S04]  /*21c0*/  IMAD.HI.U32 R9, R7, R18, RZ ;  /* 0x0000001207097227 */ /* 0x000fc800078e00ff */
[----:B------:R-:W-:Y:S02]  /*21d0*/  IMAD R61, R4, R12, R61 ;  /* 0x0000000c043d7224 */ /* 0x000fe400078e023d */
[----:B------:R-:W-:-:S04]  /*21e0*/  IMAD.HI.U32 R10, R7, R20, RZ ;  /* 0x00000014070a7227 */ /* 0x000fc800078e00ff */
[----:B------:R-:W-:-:S04]  /*21f0*/  IMAD.HI.U32 R12, R7, R22, RZ ;  /* 0x00000016070c7227 */ /* 0x000fc800078e00ff */
[----:B------:R-:W-:Y:S02]  /*2200*/  IMAD.MOV R63, RZ, RZ, -R8 ;  /* 0x000000ffff3f7224 */ /* 0x000fe400078e0a08 */
[----:B------:R-:W-:Y:S02]  /*2210*/  IMAD.MOV.U32 R8, RZ, RZ, R24 ;  /* 0x000000ffff087224 */ /* 0x000fe400078e0018 */
[----:B------:R-:W-:Y:S02]  /*2220*/  IMAD.MOV R65, RZ, RZ, -R9 ;  /* 0x000000ffff417224 */ /* 0x000fe400078e0a09 */
[----:B------:R-:W-:Y:S02]  /*2230*/  IMAD.MOV R67, RZ, RZ, -R10 ;  /* 0x000000ffff437224 */ /* 0x000fe400078e0a0a */
[----:B------:R-:W-:Y:S01]  /*2240*/  IMAD.MOV R69, RZ, RZ, -R12 ;  /* 0x000000ffff457224 */ /* 0x000fe200078e0a0c */
[----:B------:R-:W2:Y:S01]  /*2250*/  LDC R10, c[0x0][0x230] ;  /* 0x00008c00ff0a7b82 */ /* 0x000ea20000000800 */
[----:B------:R-:W-:-:S02]  /*2260*/  IMAD R9, R4, R63, R16 ;  /* 0x0000003f04097224 */ /* 0x000fc400078e0210 */
[----:B------:R-:W-:-:S04]  /*2270*/  IMAD.HI.U32 R7, R7, R8, RZ ;  /* 0x0000000807077227 */ /* 0x000fc800078e00ff */
[C---:B------:R-:W-:Y:S01]  /*2280*/  IMAD R63, R4.reuse, R65, R18 ;  /* 0x00000041043f7224 */ /* 0x040fe200078e0212 */
[----:B------:R-:W3:Y:S01]  /*2290*/  LDC R12, c[0x0][0x230] ;  /* 0x00008c00ff0c7b82 */ /* 0x000ee20000000800 */
[C---:B------:R-:W-:Y:S02]  /*22a0*/  IMAD R65, R4.reuse, R67, R20 ;  /* 0x0000004304417224 */ /* 0x040fe400078e0214 */
[C---:B------:R-:W-:Y:S02]  /*22b0*/  IMAD R67, R4.reuse, R69, R22 ;  /* 0x0000004504437224 */ /* 0x040fe400078e0216 */
[----:B------:R-:W-:Y:S01]  /*22c0*/  @!P4 IMAD.IADD R57, R57, 0x1, -R4 ;  /* 0x000000013939c824 */ /* 0x000fe200078e0a04 */
[----:B------:R-:W-:Y:S01]  /*22d0*/  ISETP.GT.U32.AND P4, PT, R4, R59, PT ;  /* 0x0000003b0400720c */ /* 0x000fe20003f84070 */
[----:B------:R-:W-:Y:S02]  /*22e0*/  IMAD.MOV R69, RZ, RZ, -R7 ;  /* 0x000000ffff457224 */ /* 0x000fe400078e0a07 */
[----:B------:R-:W-:-:S02]  /*22f0*/  IMAD.MOV.U32 R7, RZ, RZ, R25 ;  /* 0x000000ffff077224 */ /* 0x000fc400078e0019 */
[----:B------:R-:W-:Y:S01]  /*2300*/  @!P5 IMAD.MOV R45, RZ, RZ, -R45 ;  /* 0x000000ffff2dd224 */ /* 0x000fe200078e0a2d */
[C---:B------:R-:W-:Y:S01]  /*2310*/  ISETP.GT.U32.AND P5, PT, R4.reuse, R57, PT ;  /* 0x000000390400720c */ /* 0x040fe20003fa4070 */
[----:B------:R-:W-:Y:S01]  /*2320*/  @!P3 IMAD.MOV R7, RZ, RZ, -R7 ;  /* 0x000000ffff07b224 */ /* 0x000fe200078e0a07 */
[C---:B------:R-:W-:Y:S01]  /*2330*/  ISETP.GT.U32.AND P3, PT, R4.reuse, R53, PT ;  /* 0x000000350400720c */ /* 0x040fe20003f64070 */
[----:B------:R-:W-:Y:S01]  /*2340*/  @!P2 IMAD.MOV R39, RZ, RZ, -R39 ;  /* 0x000000ffff27a224 */ /* 0x000fe200078e0a27 */
[C---:B------:R-:W-:Y:S01]  /*2350*/  ISETP.GT.U32.AND P2, PT, R4.reuse, R49, PT ;  /* 0x000000310400720c */ /* 0x040fe20003f44070 */
[----:B------:R-:W-:Y:S01]  /*2360*/  @!P0 IMAD.MOV R41, RZ, RZ, -R41 ;  /* 0x000000ffff298224 */ /* 0x000fe200078e0a29 */
[C---:B------:R-:W-:Y:S01]  /*2370*/  ISETP.GT.U32.AND P0, PT, R4.reuse, R51, PT ;  /* 0x000000330400720c */ /* 0x040fe20003f04070 */
[C---:B------:R-:W-:Y:S01]  /*2380*/  IMAD R69, R4.reuse, R69, R8 ;  /* 0x0000004504457224 */ /* 0x040fe200078e0208 */
[----:B------:R-:W4:Y:S01]  /*2390*/  LDC.64 R24, c[0x0][0x230] ;  /* 0x00008c00ff187b82 */ /* 0x000f220000000a00 */
[----:B------:R-:W-:Y:S01]  /*23a0*/  @!P1 IMAD.MOV R47, RZ, RZ, -R47 ;  /* 0x000000ffff2f9224 */ /* 0x000fe200078e0a2f */
[C---:B------:R-:W-:Y:S01]  /*23b0*/  ISETP.GT.U32.AND P1, PT, R4.reuse, R61, PT ;  /* 0x0000003d0400720c */ /* 0x040fe20003f24070 */
[--C-:B------:R-:W-:Y:S01]  /*23c0*/  @!P4 IMAD.IADD R59, R59, 0x1, -R4.reuse ;  /* 0x000000013b3bc824 */ /* 0x100fe200078e0a04 */
[C---:B------:R-:W-:Y:S01]  /*23d0*/  ISETP.GT.U32.AND P4, PT, R4.reuse, R55, PT ;  /* 0x000000370400720c */ /* 0x040fe20003f84070 */
[--C-:B------:R-:W-:Y:S01]  /*23e0*/  @!P5 IMAD.IADD R57, R57, 0x1, -R4.reuse ;  /* 0x000000013939d824 */ /* 0x100fe200078e0a04 */
[C---:B------:R-:W-:Y:S01]  /*23f0*/  ISETP.GT.U32.AND P5, PT, R4.reuse, R69, PT ;  /* 0x000000450400720c */ /* 0x040fe20003fa4070 */
[--C-:B------:R-:W-:Y:S01]  /*2400*/  @!P3 IMAD.IADD R53, R53, 0x1, -R4.reuse ;  /* 0x000000013535b824 */ /* 0x100fe200078e0a04 */
[C---:B------:R-:W-:Y:S01]  /*2410*/  ISETP.GT.U32.AND P3, PT, R4.reuse, R65, PT ;  /* 0x000000410400720c */ /* 0x040fe20003f64070 */
[----:B------:R-:W-:Y:S01]  /*2420*/  @!P6 IMAD.MOV R43, RZ, RZ, -R43 ;  /* 0x000000ffff2be224 */ /* 0x000fe200078e0a2b */
[C---:B------:R-:W-:Y:S01]  /*2430*/  ISETP.GT.U32.AND P6, PT, R4.reuse, R59, PT ;  /* 0x0000003b0400720c */ /* 0x040fe20003fc4070 */
[--C-:B------:R-:W-:Y:S01]  /*2440*/  @!P2 IMAD.IADD R49, R49, 0x1, -R4.reuse ;  /* 0x000000013131a824 */ /* 0x100fe200078e0a04 */
[C---:B------:R-:W-:Y:S01]  /*2450*/  ISETP.GT.U32.AND P2, PT, R4.reuse, R9, PT ;  /* 0x000000090400720c */ /* 0x040fe20003f44070 */
[--C-:B------:R-:W-:Y:S01]  /*2460*/  @!P0 IMAD.IADD R51, R51, 0x1, -R4.reuse ;  /* 0x0000000133338824 */ /* 0x100fe200078e0a04 */
[----:B------:R-:W-:Y:S01]  /*2470*/  ISETP.GT.U32.AND P0, PT, R4, R63, PT ;  /* 0x0000003f0400720c */ /* 0x000fe20003f04070 */
[--C-:B------:R-:W-:Y:S01]  /*2480*/  @!P1 IMAD.IADD R61, R61, 0x1, -R4.reuse ;  /* 0x000000013d3d9824 */ /* 0x100fe200078e0a04 */
[----:B------:R-:W-:Y:S01]  /*2490*/  ISETP.GE.AND P1, PT, R30, RZ, PT ;  /* 0x000000ff1e00720c */ /* 0x000fe20003f26270 */
[--C-:B------:R-:W-:Y:S01]  /*24a0*/  @!P4 IMAD.IADD R55, R55, 0x1, -R4.reuse ;  /* 0x000000013737c824 */ /* 0x100fe200078e0a04 */
[C---:B------:R-:W-:Y:S01]  /*24b0*/  ISETP.GT.U32.AND P4, PT, R4.reuse, R67, PT ;  /* 0x000000430400720c */ /* 0x040fe20003f84070 */
[--C-:B------:R-:W-:Y:S01]  /*24c0*/  @!P5 IMAD.IADD R69, R69, 0x1, -R4.reuse ;  /* 0x000000014545d824 */ /* 0x100fe200078e0a04 */
[----:B------:R-:W-:Y:S01]  /*24d0*/  ISETP.GT.U32.AND P5, PT, R4, R61, PT ;  /* 0x0000003d0400720c */ /* 0x000fe20003fa4070 */
[--C-:B------:R-:W-:Y:S01]  /*24e0*/  @!P3 IMAD.IADD R65, R65, 0x1, -R4.reuse ;  /* 0x000000014141b824 */ /* 0x100fe200078e0a04 */
[----:B------:R-:W-:Y:S01]  /*24f0*/  ISETP.GE.AND P3, PT, R36, RZ, PT ;  /* 0x000000ff2400720c */ /* 0x000fe20003f66270 */
[--C-:B------:R-:W-:Y:S01]  /*2500*/  @!P6 IMAD.IADD R59, R59, 0x1, -R4.reuse ;  /* 0x000000013b3be824 */ /* 0x100fe200078e0a04 */
[----:B------:R-:W-:Y:S01]  /*2510*/  ISETP.GE.AND P6, PT, R28, RZ, PT ;  /* 0x000000ff1c00720c */ /* 0x000fe20003fc6270 */
[--C-:B------:R-:W-:Y:S01]  /*2520*/  @!P2 IMAD.IADD R9, R9, 0x1, -R4.reuse ;  /* 0x000000010909a824 */ /* 0x100fe200078e0a04 */
[----:B------:R-:W-:Y:S01]  /*2530*/  ISETP.GE.AND P2, PT, R32, RZ, PT ;  /* 0x000000ff2000720c */ /* 0x000fe20003f46270 */
[--C-:B------:R-:W-:Y:S01]  /*2540*/  @!P0 IMAD.IADD R63, R63, 0x1, -R4.reuse ;  /* 0x000000013f3f8824 */ /* 0x100fe200078e0a04 */
[----:B------:R-:W-:Y:S01]  /*2550*/  ISETP.GE.AND P0, PT, R34, RZ, PT ;  /* 0x000000ff2200720c */ /* 0x000fe20003f06270 */
[----:B------:R-:W-:Y:S01]  /*2560*/  @!P1 IMAD.MOV R51, RZ, RZ, -R51 ;  /* 0x000000ffff339224 */ /* 0x000fe200078e0a33 */
[----:B------:R-:W-:Y:S01]  /*2570*/  ISETP.GT.U32.AND P1, PT, R4, R9, PT ;  /* 0x000000090400720c */ /* 0x000fe20003f24070 */
[--C-:B------:R-:W-:Y:S01]  /*2580*/  @!P4 IMAD.IADD R67, R67, 0x1, -R4.reuse ;  /* 0x000000014343c824 */ /* 0x100fe200078e0a04 */
[----:B------:R-:W-:Y:S01]  /*2590*/  ISETP.GE.AND P4, PT, R38, RZ, PT ;  /* 0x000000ff2600720c */ /* 0x000fe20003f86270 */
[--C-:B------:R-:W-:Y:S01]  /*25a0*/  @!P5 IMAD.IADD R61, R61, 0x1, -R4.reuse ;  /* 0x000000013d3dd824 */ /* 0x100fe200078e0a04 */
[----:B------:R-:W-:Y:S01]  /*25b0*/  ISETP.GE.AND P5, PT, R42, RZ, PT ;  /* 0x000000ff2a00720c */ /* 0x000fe20003fa6270 */
[----:B------:R-:W-:Y:S01]  /*25c0*/  @!P3 IMAD.MOV R57, RZ, RZ, -R57 ;  /* 0x000000ffff39b224 */ /* 0x000fe200078e0a39 */
[C---:B------:R-:W-:Y:S01]  /*25d0*/  ISETP.GT.U32.AND P3, PT, R4.reuse, R69, PT ;  /* 0x000000450400720c */ /* 0x040fe20003f64070 */
[----:B------:R-:W-:Y:S01]  /*25e0*/  @!P6 IMAD.MOV R49, RZ, RZ, -R49 ;  /* 0x000000ffff31e224 */ /* 0x000fe200078e0a31 */
[C---:B------:R-:W-:Y:S01]  /*25f0*/  ISETP.GT.U32.AND P6, PT, R4.reuse, R67, PT ;  /* 0x000000430400720c */ /* 0x040fe20003fc4070 */
[----:B------:R-:W-:Y:S01]  /*2600*/  @!P2 IMAD.MOV R53, RZ, RZ, -R53 ;  /* 0x000000ffff35a224 */ /* 0x000fe200078e0a35 */
[C---:B------:R-:W-:Y:S01]  /*2610*/  ISETP.GT.U32.AND P2, PT, R4.reuse, R63, PT ;  /* 0x0000003f0400720c */ /* 0x040fe20003f44070 */
[----:B------:R-:W-:Y:S01]  /*2620*/  @!P0 IMAD.MOV R55, RZ, RZ, -R55 ;  /* 0x000000ffff378224 */ /* 0x000fe200078e0a37 */
[----:B------:R-:W-:Y:S01]  /*2630*/  ISETP.GT.U32.AND P0, PT, R4, R65, PT ;  /* 0x000000410400720c */ /* 0x000fe20003f04070 */
[--C-:B------:R-:W-:Y:S01]  /*2640*/  @!P1 IMAD.IADD R9, R9, 0x1, -R4.reuse ;  /* 0x0000000109099824 */ /* 0x100fe200078e0a04 */
[----:B------:R-:W-:Y:S01]  /*2650*/  ISETP.GE.AND P1, PT, R44, RZ, PT ;  /* 0x000000ff2c00720c */ /* 0x000fe20003f26270 */
[----:B------:R-:W-:Y:S01]  /*2660*/  @!P4 IMAD.MOV R59, RZ, RZ, -R59 ;  /* 0x000000ffff3bc224 */ /* 0x000fe200078e0a3b */
[----:B------:R-:W-:Y:S01]  /*2670*/  ISETP.GE.AND P4, PT, R40, RZ, PT ;  /* 0x000000ff2800720c */ /* 0x000fe20003f86270 */
[----:B------:R-:W-:Y:S01]  /*2680*/  @!P5 IMAD.MOV R9, RZ, RZ, -R9 ;  /* 0x000000ffff09d224 */ /* 0x000fe200078e0a09 */
[----:B------:R-:W-:Y:S01]  /*2690*/  ISETP.GE.AND P5, PT, R88, RZ, PT ;  /* 0x000000ff5800720c */ /* 0x000fe20003fa6270 */
[--C-:B------:R-:W-:Y:S01]  /*26a0*/  @!P3 IMAD.IADD R69, R69, 0x1, -R4.reuse ;  /* 0x000000014545b824 */ /* 0x100fe200078e0a04 */
[----:B------:R-:W-:Y:S01]  /*26b0*/  ISETP.NE.AND P3, PT, R124, RZ, PT ;  /* 0x000000ff7c00720c */ /* 0x000fe20003f65270 */
[--C-:B------:R-:W-:Y:S01]  /*26c0*/  @!P6 IMAD.IADD R67, R67, 0x1, -R4.reuse ;  /* 0x000000014343e824 */ /* 0x100fe200078e0a04 */
[----:B------:R-:W-:Y:S01]  /*26d0*/  ISETP.GE.AND P6, PT, R26, RZ, PT ;  /* 0x000000ff1a00720c */ /* 0x000fe20003fc6270 */
[--C-:B------:R-:W-:Y:S01]  /*26e0*/  @!P2 IMAD.IADD R63, R63, 0x1, -R4.reuse ;  /* 0x000000013f3fa824 */ /* 0x100fe200078e0a04 */
[----:B------:R-:W-:Y:S01]  /*26f0*/  ISETP.GE.AND P2, PT, R46, RZ, PT ;  /* 0x000000ff2e00720c */ /* 0x000fe20003f46270 */
[----:B------:R-:W-:Y:S01]  /*2700*/  @!P0 IMAD.IADD R65, R65, 0x1, -R4 ;  /* 0x0000000141418824 */ /* 0x000fe200078e0a04 */
[----:B------:R-:W-:Y:S01]  /*2710*/  ISETP.GE.AND P0, PT, R48, RZ, PT ;  /* 0x000000ff3000720c */ /* 0x000fe20003f06270 */
[----:B------:R-:W-:Y:S01]  /*2720*/  @!P1 IMAD.MOV R63, RZ, RZ, -R63 ;  /* 0x000000ffff3f9224 */ /* 0x000fe200078e0a3f */
[----:B------:R-:W-:Y:S01]  /*2730*/  LOP3.LUT R4, RZ, R125, RZ, 0x33, !PT ;  /* 0x0000007dff047212 */ /* 0x000fe200078e33ff */
[----:B------:R-:W-:Y:S01]  /*2740*/  @!P4 IMAD.MOV R61, RZ, RZ, -R61 ;  /* 0x000000ffff3dc224 */ /* 0x000fe200078e0a3d */
[----:B------:R-:W-:Y:S01]  /*2750*/  ISETP.NE.AND P4, PT, R125, RZ, PT ;  /* 0x000000ff7d00720c */ /* 0x000fe20003f85270 */
[----:B------:R-:W-:Y:S01]  /*2760*/  @!P5 IMAD.MOV R6, RZ, RZ, -R6 ;  /* 0x000000ffff06d224 */ /* 0x000fe200078e0a06 */
[----:B------:R-:W5:Y:S01]  /*2770*/  LDC R26, c[0x0][0x230] ;  /* 0x00008c00ff1a7b82 */ /* 0x000f620000000800 */
[----:B------:R-:W-:Y:S01]  /*2780*/  @!P3 LOP3.LUT R6, RZ, R124, RZ, 0x33, !PT ;  /* 0x0000007cff06b212 */ /* 0x000fe200078e33ff */
[----:B----4-:R-:W-:Y:S01]  /*2790*/  VIADD R8, R24, 0xffffffff ;  /* 0xffffffff18087836 */ /* 0x010fe20000000000 */
[C---:B------:R-:W-:Y:S01]  /*27a0*/  SEL R50, R4.reuse, R17, !P4 ;  /* 0x0000001104327207 */ /* 0x040fe20006000000 */
[----:B------:R-:W-:Y:S01]  /*27b0*/  @!P6 IMAD.MOV R69, RZ, RZ, -R69 ;  /* 0x000000ffff45e224 */ /* 0x000fe200078e0a45 */
[C---:B------:R-:W-:Y:S01]  /*27c0*/  SEL R54, R4.reuse, R19, !P4 ;  /* 0x0000001304367207 */ /* 0x040fe20006000000 */
[----:B------:R-:W-:Y:S01]  /*27d0*/  @!P2 IMAD.MOV R65, RZ, RZ, -R65 ;  /* 0x000000ffff41a224 */ /* 0x000fe200078e0a41 */
[C---:B------:R-:W-:Y:S01]  /*27e0*/  SEL R56, R4.reuse, R21, !P4 ;  /* 0x0000001504387207 */ /* 0x040fe20006000000 */
[----:B------:R-:W-:Y:S01]  /*27f0*/  @!P0 IMAD.MOV R67, RZ, RZ, -R67 ;  /* 0x000000ffff438224 */ /* 0x000fe200078e0a43 */
[----:B------:R-:W-:Y:S01]  /*2800*/  SEL R58, R4, R23, !P4 ;  /* 0x00000017043a7207 */ /* 0x000fe20006000000 */
[----:B------:R-:W-:Y:S01]  /*2810*/  IMAD R121, R6, R25, RZ ;  /* 0x0000001906797224 */ /* 0x000fe200078e02ff */
[C---:B------:R-:W-:Y:S01]  /*2820*/  SEL R60, R4.reuse, R27, !P4 ;  /* 0x0000001b043c7207 */ /* 0x040fe20006000000 */
[----:B------:R-:W4:Y:S01]  /*2830*/  LDC R6, c[0x0][0x230] ;  /* 0x00008c00ff067b82 */ /* 0x000f220000000800 */
[C---:B------:R-:W-:Y:S01]  /*2840*/  SEL R62, R4.reuse, R29, !P4 ;  /* 0x0000001d043e7207 */ /* 0x040fe20006000000 */
[----:B------:R-:W-:Y:S01]  /*2850*/  IMAD.SHL.U32 R120, R121, 0x4, RZ ;  /* 0x0000000479787824 */ /* 0x000fe200078e00ff */
[----:B------:R-:W-:Y:S01]  /*2860*/  SEL R64, R4, R31, !P4 ;  /* 0x0000001f04407207 */ /* 0x000fe20006000000 */
[----:B------:R-:W-:Y:S01]  /*2870*/  VIADD R16, R24, 0xfffffffe ;  /* 0xfffffffe18107836 */ /* 0x000fe20000000000 */
[----:B------:R-:W-:Y:S01]  /*2880*/  SEL R42, R4, R5, !P4 ;  /* 0x00000005042a7207 */ /* 0x000fe20006000000 */
[----:B------:R-:W-:Y:S01]  /*2890*/  VIADD R5, R24, 0xfffffffc ;  /* 0xfffffffc18057836 */ /* 0x000fe20000000000 */
[----:B------:R-:W-:Y:S01]  /*28a0*/  SEL R44, R4, R11, !P4 ;  /* 0x0000000b042c7207 */ /* 0x000fe20006000000 */
[----:B------:R-:W-:Y:S01]  /*28b0*/  VIADD R40, R24, 0xfffffff6 ;  /* 0xfffffff618287836 */ /* 0x000fe20000000000 */
[C---:B------:R-:W-:Y:S01]  /*28c0*/  SEL R46, R4.reuse, R13, !P4 ;  /* 0x0000000d042e7207 */ /* 0x040fe20006000000 */
[----:B------:R-:W1:Y:S01]  /*28d0*/  LDC R11, c[0x0][0x230] ;  /* 0x00008c00ff0b7b82 */ /* 0x000e620000000800 */
[----:B------:R-:W-:Y:S01]  /*28e0*/  SEL R48, R4, R15, !P4 ;  /* 0x0000000f04307207 */ /* 0x000fe20006000000 */
[----:B------:R-:W-:Y:S01]  /*28f0*/  VIADD R122, R24, 0x3f ;  /* 0x0000003f187a7836 */ /* 0x000fe20000000000 */
[----:B------:R-:W-:-:S02]  /*2900*/  SEL R66, R4, R33, !P4 ;  /* 0x0000002104427207 */ /* 0x000fc40006000000 */
[----:B------:R-:W-:Y:S01]  /*2910*/  SEL R68, R4, R35, !P4 ;  /* 0x0000002304447207 */ /* 0x000fe20006000000 */
[----:B------:R-:W-:Y:S01]  /*2920*/  IMAD R35, R118, 0x88, RZ ;  /* 0x0000008876237824 */ /* 0x000fe200078e02ff */
[C---:B------:R-:W-:Y:S01]  /*2930*/  SEL R70, R4.reuse, R37, !P4 ;  /* 0x0000002504467207 */ /* 0x040fe20006000000 */
[----:B------:R-:W1:Y:S01]  /*2940*/  LDC R15, c[0x0][0x230] ;  /* 0x00008c00ff0f7b82 */ /* 0x000e620000000800 */
[----:B------:R-:W-:Y:S01]  /*2950*/  SEL R71, R4, R39, !P4 ;  /* 0x0000002704477207 */ /* 0x000fe20006000000 */
[----:B------:R-:W-:Y:S01]  /*2960*/  IMAD R37, R118, 0x8c, RZ ;  /* 0x0000008c76257824 */ /* 0x000fe200078e02ff */
[----:B------:R-:W-:Y:S01]  /*2970*/  SEL R72, R4, R41, !P4 ;  /* 0x0000002904487207 */ /* 0x000fe20006000000 */
[----:B------:R-:W-:Y:S01]  /*2980*/  VIADD R41, R2, UR7 ;  /* 0x0000000702297c36 */ /* 0x000fe20008000000 */
[----:B------:R-:W-:Y:S01]  /*2990*/  SEL R73, R4, R7, !P4 ;  /* 0x0000000704497207 */ /* 0x000fe20006000000 */
[----:B------:R-:W-:Y:S01]  /*29a0*/  VIADD R7, R24, 0xfffffffb ;  /* 0xfffffffb18077836 */ /* 0x000fe20000000000 */
[C---:B------:R-:W-:Y:S01]  /*29b0*/  SEL R74, R4.reuse, R43, !P4 ;  /* 0x0000002b044a7207 */ /* 0x040fe20006000000 */
[----:B------:R-:W1:Y:S01]  /*29c0*/  LDC R13, c[0x0][0x230] ;  /* 0x00008c00ff0d7b82 */ /* 0x000e620000000800 */
[----:B------:R-:W-:Y:S01]  /*29d0*/  SEL R75, R4, R45, !P4 ;  /* 0x0000002d044b7207 */ /* 0x000fe20006000000 */
[----:B------:R-:W-:Y:S01]  /*29e0*/  IMAD R43, R118, 0x90, RZ ;  /* 0x00000090762b7824 */ /* 0x000fe200078e02ff */
[----:B------:R-:W-:-:S02]  /*29f0*/  SEL R76, R4, R47, !P4 ;  /* 0x0000002f044c7207 */ /* 0x000fc40006000000 */
[C---:B------:R-:W-:Y:S02]  /*2a00*/  SEL R31, R4.reuse, R49, !P4 ;  /* 0x00000031041f7207 */ /* 0x040fe40006000000 */
[C---:B------:R-:W-:Y:S02]  /*2a10*/  SEL R30, R4.reuse, R51, !P4 ;  /* 0x00000033041e7207 */ /* 0x040fe40006000000 */
[C---:B------:R-:W-:Y:S02]  /*2a20*/  SEL R29, R4.reuse, R53, !P4 ;  /* 0x00000035041d7207 */ /* 0x040fe40006000000 */
[C---:B------:R-:W-:Y:S02]  /*2a30*/  SEL R28, R4.reuse, R55, !P4 ;  /* 0x00000037041c7207 */ /* 0x040fe40006000000 */
[C---:B------:R-:W-:Y:S01]  /*2a40*/  SEL R27, R4.reuse, R57, !P4 ;  /* 0x00000039041b7207 */ /* 0x040fe20006000000 */
[----:B------:R-:W1:Y:S01]  /*2a50*/  LDC R55, c[0x0][0x230] ;  /* 0x00008c00ff377b82 */ /* 0x000e620000000800 */
[----:B------:R-:W-:-:S02]  /*2a60*/  SEL R23, R4, R59, !P4 ;  /* 0x0000003b04177207 */ /* 0x000fc40006000000 */
[C---:B------:R-:W-:Y:S02]  /*2a70*/  SEL R22, R4.reuse, R61, !P4 ;  /* 0x0000003d04167207 */ /* 0x040fe40006000000 */
[C---:B------:R-:W-:Y:S02]  /*2a80*/  SEL R21, R4.reuse, R9, !P4 ;  /* 0x0000000904157207 */ /* 0x040fe40006000000 */
[C---:B------:R-:W-:Y:S01]  /*2a90*/  SEL R20, R4.reuse, R63, !P4 ;  /* 0x0000003f04147207 */ /* 0x040fe20006000000 */
[----:B------:R-:W1:Y:S01]  /*2aa0*/  LDC R9, c[0x0][0x230] ;  /* 0x00008c00ff097b82 */ /* 0x000e620000000800 */
[C---:B------:R-:W-:Y:S02]  /*2ab0*/  SEL R19, R4.reuse, R65, !P4 ;  /* 0x0000004104137207 */ /* 0x040fe40006000000 */
[C---:B------:R-:W-:Y:S02]  /*2ac0*/  SEL R18, R4.reuse, R67, !P4 ;  /* 0x0000004304127207 */ /* 0x040fe40006000000 */
[----:B------:R-:W-:Y:S01]  /*2ad0*/  SEL R17, R4, R69, !P4 ;  /* 0x0000004504117207 */ /* 0x000fe20006000000 */
[----:B------:R-:W-:Y:S01]  /*2ae0*/  VIADD R4, R24, 0xfffffffd ;  /* 0xfffffffd18047836 */ /* 0x000fe20000000000 */
[----:B------:R-:W-:-:S02]  /*2af0*/  ISETP.GE.U32.AND P1, PT, R8, 0x7fffffc0, PT ;  /* 0x7fffffc00800780c */ /* 0x000fc40003f26070 */
[----:B------:R-:W1:Y:S01]  /*2b00*/  LDC R8, c[0x0][0x230] ;  /* 0x00008c00ff087b82 */ /* 0x000e620000000800 */
[----:B------:R-:W-:Y:S02]  /*2b10*/  IADD3 R116, P5, R120, UR22, RZ ;  /* 0x0000001678747c10 */ /* 0x000fe4000ffbe0ff */
[----:B------:R-:W-:Y:S01]  /*2b20*/  ISETP.GE.U32.AND P4, PT, R4, 0x7fffffbe, PT ;  /* 0x7fffffbe0400780c */ /* 0x000fe20003f86070 */
[----:B--2---:R-:W-:Y:S01]  /*2b30*/  VIADD R4, R10, 0xffffffcd ;  /* 0xffffffcd0a047836 */ /* 0x004fe20000000000 */
[----:B------:R-:W-:Y:S01]  /*2b40*/  ISETP.GE.U32.AND P3, PT, R5, 0x7fffffbd, PT ;  /* 0x7fffffbd0500780c */ /* 0x000fe20003f66070 */
[----:B---3--:R-:W-:Y:S01]  /*2b50*/  VIADD R5, R12, 0xffffffcc ;  /* 0xffffffcc0c057836 */ /* 0x008fe20000000000 */
[----:B------:R-:W-:Y:S01]  /*2b60*/  LEA.HI.X.SX32 R117, R121, UR23, 0x2, P5 ;  /* 0x0000001779757c11 */ /* 0x000fe2000a8f16ff */
[----:B------:R-:W2:Y:S01]  /*2b70*/  LDC R10, c[0x0][0x230] ;  /* 0x00008c00ff0a7b82 */ /* 0x000ea20000000800 */
[----:B------:R-:W-:Y:S01]  /*2b80*/  ISETP.GE.U32.AND P5, PT, R4, 0x7fffff8e, PT ;  /* 0x7fffff8e0400780c */ /* 0x000fe20003fa6070 */
[----:B----4-:R-:W-:Y:S01]  /*2b90*/  VIADD R4, R6, 0xffffffc8 ;  /* 0xffffffc806047836 */ /* 0x010fe20000000000 */
[----:B------:R-:W-:Y:S01]  /*2ba0*/  ISETP.GE.U32.AND P0, PT, R7, 0x7fffffbc, PT ;  /* 0x7fffffbc0700780c */ /* 0x000fe20003f06070 */
[----:B------:R-:W-:Y:S01]  /*2bb0*/  @!PT LDS RZ, [RZ] ;  /* 0x00000000fffff984 */ /* 0x000fe20000000800 */
[----:B------:R-:W-:Y:S01]  /*2bc0*/  @!PT LDS RZ, [RZ] ;  /* 0x00000000fffff984 */ /* 0x000fe20000000800 */
[----:B------:R-:W-:Y:S01]  /*2bd0*/  @!PT LDS RZ, [RZ] ;  /* 0x00000000fffff984 */ /* 0x000fe20000000800 */
[----:B------:R-:W-:Y:S01]  /*2be0*/  LDGSTS.E [R41], desc[UR20][R116.64], !P1 ;  /* 0x0000000074297fae */ /* 0x000fe2000c921854 */
[----:B------:R-:W-:Y:S01]  /*2bf0*/  ISETP.GE.U32.AND P1, PT, R5, 0x7fffff8d, PT ;  /* 0x7fffff8d0500780c */ /* 0x000fe20003f26070 */
[----:B-----5:R-:W-:Y:S01]  /*2c00*/  VIADD R5, R26, 0xffffffce ;  /* 0xffffffce1a057836 */ /* 0x020fe20000000000 */
[----:B------:R-:W-:Y:S01]  /*2c10*/  SEL R7, RZ, 0x1fffe, P5 ;  /* 0x0001fffeff077807 */ /* 0x000fe20002800000 */
[----:B------:R-:W3:Y:S01]  /*2c20*/  LDC R12, c[0x0][0x230] ;  /* 0x00008c00ff0c7b82 */ /* 0x000ee20000000800 */
[----:B------:R-:W-:-:S02]  /*2c30*/  ISETP.GE.U32.AND P5, PT, R4, 0x7fffff89, PT ;  /* 0x7fffff890400780c */ /* 0x000fc40003fa6070 */
[----:B------:R-:W-:Y:S02]  /*2c40*/  SEL R6, RZ, 0x1, P1 ;  /* 0x00000001ff067807 */ /* 0x000fe40000800000 */
[----:B------:R-:W-:Y:S02]  /*2c50*/  ISETP.GE.U32.AND P1, PT, R5, 0x7fffff8f, PT ;  /* 0x7fffff8f0500780c */ /* 0x000fe40003f26070 */
[----:B------:R-:W-:Y:S01]  /*2c60*/  SEL R5, RZ, 0x1, P5 ;  /* 0x00000001ff057807 */ /* 0x000fe20002800000 */
[----:B-1----:R-:W-:Y:S01]  /*2c70*/  VIADD R4, R8, 0xffffffc9 ;  /* 0xffffffc908047836 */ /* 0x002fe20000000000 */
[----:B------:R-:W-:Y:S01]  /*2c80*/  ISETP.GE.U32.AND P2, PT, R16, 0x7fffffbf, PT ;  /* 0x7fffffbf1000780c */ /* 0x000fe20003f46070 */
[----:B------:R-:W-:Y:S01]  /*2c90*/  IMAD.IADD R7, R6, 0x1, R7 ;  /* 0x0000000106077824 */ /* 0x000fe200078e0207 */
[----:B------:R-:W-:Y:S02]  /*2ca0*/  LOP3.LUT R88, R2, 0x10, RZ, 0x3c, !PT ;  /* 0x0000001002587812 */ /* 0x000fe400078e3cff */
[----:B------:R-:W-:-:S02]  /*2cb0*/  ISETP.GE.U32.AND P5, PT, R4, 0x7fffff8a, PT ;  /* 0x7fffff8a0400780c */ /* 0x000fc40003fa6070 */
[----:B------:R-:W-:Y:S01]  /*2cc0*/  LOP3.LUT R7, R7, 0x3, RZ, 0xc0, !PT ;  /* 0x0000000307077812 */ /* 0x000fe200078ec0ff */
[----:B--2---:R-:W-:Y:S01]  /*2cd0*/  VIADD R4, R10, 0xffffffcf ;  /* 0xffffffcf0a047836 */ /* 0x004fe20000000000 */
[----:B------:R-:W-:Y:S01]  /*2ce0*/  SEL R6, RZ, 0x1fffe, P5 ;  /* 0x0001fffeff067807 */ /* 0x000fe20002800000 */
[----:B------:R-:W1:Y:S01]  /*2cf0*/  LDC R10, c[0x0][0x230] ;  /* 0x00008c00ff0a7b82 */ /* 0x000e620000000800 */
[----:B------:R-:W-:Y:S01]  /*2d00*/  VIADD R53, R88, UR7 ;  /* 0x0000000758357c36 */ /* 0x000fe20008000000 */
[----:B------:R-:W-:Y:S02]  /*2d10*/  LOP3.LUT R88, R2, 0x20, RZ, 0x3c, !PT ;  /* 0x0000002002587812 */ /* 0x000fe400078e3cff */
[----:B------:R-:W-:Y:S01]  /*2d20*/  IMAD.IADD R8, R5, 0x1, R6 ;  /* 0x0000000105087824 */ /* 0x000fe200078e0206 */
[----:B------:R-:W-:Y:S01]  /*2d30*/  ISETP.GE.U32.AND P5, PT, R4, 0x7fffff90, PT ;  /* 0x7fffff900400780c */ /* 0x000fe20003fa6070 */
[----:B---3--:R-:W-:Y:S01]  /*2d40*/  VIADD R5, R12, 0xffffffca ;  /* 0xffffffca0c057836 */ /* 0x008fe20000000000 */
[----:B------:R-:W-:Y:S01]  /*2d50*/  SEL R6, RZ, 0x4, P1 ;  /* 0x00000004ff067807 */ /* 0x000fe20000800000 */
[----:B------:R-:W-:Y:S01]  /*2d60*/  VIADD R4, R9, 0xffffffcb ;  /* 0xffffffcb09047836 */ /* 0x000fe20000000000 */
[----:B------:R-:W2:Y:S01]  /*2d70*/  LDC R12, c[0x0][0x230] ;  /* 0x00008c00ff0c7b82 */ /* 0x000ea20000000800 */
[----:B------:R-:W-:-:S02]  /*2d80*/  LOP3.LUT R8, R8, 0x3, RZ, 0xc0, !PT ;  /* 0x0000000308087812 */ /* 0x000fc400078ec0ff */
[----:B------:R-:W-:Y:S02]  /*2d90*/  ISETP.GE.U32.AND P1, PT, R5, 0x7fffff8b, PT ;  /* 0x7fffff8b0500780c */ /* 0x000fe40003f26070 */
[----:B------:R-:W-:Y:S02]  /*2da0*/  SEL R5, RZ, 0x7fff8, P5 ;  /* 0x0007fff8ff057807 */ /* 0x000fe40002800000 */
[----:B------:R-:W-:Y:S02]  /*2db0*/  ISETP.GE.U32.AND P5, PT, R4, 0x7fffff8c, PT ;  /* 0x7fffff8c0400780c */ /* 0x000fe40003fa6070 */
[----:B------:R-:W-:Y:S02]  /*2dc0*/  SEL R4, RZ, 0x4, P1 ;  /* 0x00000004ff047807 */ /* 0x000fe40000800000 */
[----:B------:R-:W-:Y:S02]  /*2dd0*/  SEL R9, RZ, 0x7fff8, P5 ;  /* 0x0007fff8ff097807 */ /* 0x000fe40002800000 */
[----:B------:R-:W-:Y:S01]  /*2de0*/  IADD3 R6, R7, R5, R6 ;  /* 0x0000000507067210 */ /* 0x000fe20007ffe006 */
[----:B------:R-:W-:Y:S01]  /*2df0*/  VIADD R5, R11, 0xffffffc4 ;  /* 0xffffffc40b057836 */ /* 0x000fe20000000000 */
[----:B------:R-:W-:Y:S01]  /*2e00*/  IADD3 R8, R8, R9, R4 ;  /* 0x0000000908087210 */ /* 0x000fe20007ffe004 */
[----:B-1----:R-:W-:Y:S01]  /*2e10*/  VIADD R4, R10, 0xffffffc5 ;  /* 0xffffffc50a047836 */ /* 0x002fe20000000000 */
[----:B------:R-:W1:Y:S02]  /*2e20*/  LDC R9, c[0x0][0x230] ;  /* 0x00008c00ff097b82 */ /* 0x000e640000000800 */
[----:B------:R-:W-:Y:S01]  /*2e30*/  ISETP.GE.U32.AND P1, PT, R5, 0x7fffff85, PT ;  /* 0x7fffff850500780c */ /* 0x000fe20003f26070 */
[----:B------:R-:W-:Y:S01]  /*2e40*/  IMAD.SHL.U32 R5, R8, 0x100, RZ ;  /* 0x0000010008057824 */ /* 0x000fe200078e00ff */
[----:B------:R-:W-:-:S02]  /*2e50*/  ISETP.GE.U32.AND P5, PT, R4, 0x7fffff86, PT ;  /* 0x7fffff860400780c */ /* 0x000fc40003fa6070 */
[----:B------:R-:W-:Y:S02]  /*2e60*/  SEL R4, RZ, 0x1, P1 ;  /* 0x00000001ff047807 */ /* 0x000fe40000800000 */
[----:B------:R-:W-:Y:S01]  /*2e70*/  SEL R7, RZ, 0x1fffe, P5 ;  /* 0x0001fffeff077807 */ /* 0x000fe20002800000 */
[----:B------:R-:W3:Y:S01]  /*2e80*/  LDC R11, c[0x0][0x230] ;  /* 0x00008c00ff0b7b82 */ /* 0x000ee20000000800 */
[----:B------:R-:W-:-:S03]  /*2e90*/  LOP3.LUT R5, R5, 0xf00, RZ, 0xe2, !PT ;  /* 0x00000f0005057812 */ /* 0x000fc600078ee2ff */
[----:B------:R-:W-:Y:S02]  /*2ea0*/  IMAD.IADD R7, R4, 0x1, R7 ;  /* 0x0000000104077824 */ /* 0x000fe400078e0207 */
[----:B--2---:R-:W-:Y:S02]  /*2eb0*/  VIADD R4, R12, 0xffffffc7 ;  /* 0xffffffc70c047836 */ /* 0x004fe40000000000 */
[----:B------:R-:W2:Y:S01]  /*2ec0*/  LDC R12, c[0x0][0x230] ;  /* 0x00008c00ff0c7b82 */ /* 0x000ea20000000800 */
[----:B------:R-:W-:Y:S01]  /*2ed0*/  IMAD R6, R6, 0x1000, R5 ;  /* 0x0000100006067824 */ /* 0x000fe200078e0205 */
[----:B------:R-:W-:Y:S01]  /*2ee0*/  LOP3.LUT R7, R7, 0x3, RZ, 0xc0, !PT ;  /* 0x0000000307077812 */ /* 0x000fe200078ec0ff */
[----:B------:R-:W-:Y:S01]  /*2ef0*/  VIADD R5, R15, 0xffffffc6 ;  /* 0xffffffc60f057836 */ /* 0x000fe20000000000 */
[----:B------:R-:W-:Y:S01]  /*2f00*/  ISETP.GE.U32.AND P5, PT, R4, 0x7fffff88, PT ;  /* 0x7fffff880400780c */ /* 0x000fe20003fa6070 */
[----:B------:R-:W-:Y:S02]  /*2f10*/  VIADD R15, R24, 0xfffffff8 ;  /* 0xfffffff8180f7836 */ /* 0x000fe40000000000 */
[----:B-1----:R-:W-:Y:S01]  /*2f20*/  VIADD R4, R9, 0xffffffc1 ;  /* 0xffffffc109047836 */ /* 0x002fe20000000000 */
[----:B------:R-:W1:Y:S01]  /*2f30*/  LDC R10, c[0x0][0x230] ;  /* 0x00008c00ff0a7b82 */ /* 0x000e620000000800 */
[----:B------:R-:W-:-:S02]  /*2f40*/  ISETP.GE.U32.AND P1, PT, R5, 0x7fffff87, PT ;  /* 0x7fffff870500780c */ /* 0x000fc40003f26070 */
[----:B------:R-:W-:Y:S02]  /*2f50*/  SEL R8, RZ, 0x7fff8, P5 ;  /* 0x0007fff8ff087807 */ /* 0x000fe40002800000 */
[----:B------:R-:W-:Y:S02]  /*2f60*/  SEL R5, RZ, 0x4, P1 ;  /* 0x00000004ff057807 */ /* 0x000fe40000800000 */
[----:B------:R-:W-:Y:S01]  /*2f70*/  ISETP.GE.U32.AND P5, PT, R4, 0x7fffff82, PT ;  /* 0x7fffff820400780c */ /* 0x000fe20003fa6070 */
[----:B------:R-:W-:Y:S01]  /*2f80*/  VIADD R4, R13, 0xffffffc2 ;  /* 0xffffffc20d047836 */ /* 0x000fe20000000000 */
[----:B------:R-:W-:Y:S02]  /*2f90*/  ISETP.GE.U32.AND P1, PT, R188, 0x7fffff81, PT ;  /* 0x7fffff81bc00780c */ /* 0x000fe40003f26070 */
[----:B------:R-:W-:Y:S02]  /*2fa0*/  IADD3 R5, R7, R8, R5 ;  /* 0x0000000807057210 */ /* 0x000fe40007ffe005 */
[----:B------:R-:W-:-:S02]  /*2fb0*/  SEL R8, RZ, 0x1fffe, P5 ;  /* 0x0001fffeff087807 */ /* 0x000fc40002800000 */
[----:B------:R-:W-:Y:S02]  /*2fc0*/  SEL R7, RZ, 0x1, P1 ;  /* 0x00000001ff077807 */ /* 0x000fe40000800000 */
[----:B------:R-:W-:Y:S01]  /*2fd0*/  ISETP.GE.U32.AND P5, PT, R4, 0x7fffff83, PT ;  /* 0x7fffff830400780c */ /* 0x000fe20003fa6070 */
[----:B--2---:R-:W-:Y:S02]  /*2fe0*/  VIADD R4, R12, 0xffffffc3 ;  /* 0xffffffc30c047836 */ /* 0x004fe40000000000 */
[----:B------:R-:W-:Y:S01]  /*2ff0*/  IMAD.IADD R9, R7, 0x1, R8 ;  /* 0x0000000107097824 */ /* 0x000fe200078e0208 */
[----:B------:R-:W-:Y:S02]  /*3000*/  SEL R7, RZ, 0x4, P5 ;  /* 0x00000004ff077807 */ /* 0x000fe40002800000 */
[----:B------:R-:W-:Y:S01]  /*3010*/  ISETP.GE.U32.AND P5, PT, R4, 0x7fffff84, PT ;  /* 0x7fffff840400780c */ /* 0x000fe20003fa6070 */
[----:B---3--:R-:W-:Y:S01]  /*3020*/  VIADD R4, R11, 0xffffffde ;  /* 0xffffffde0b047836 */ /* 0x008fe20000000000 */
[----:B------:R-:W-:-:S02]  /*3030*/  LOP3.LUT R9, R9, 0x3, RZ, 0xc0, !PT ;  /* 0x0000000309097812 */ /* 0x000fc400078ec0ff */
[----:B------:R-:W-:Y:S02]  /*3040*/  SEL R8, RZ, 0x7fff8, P5 ;  /* 0x0007fff8ff087807 */ /* 0x000fe40002800000 */
[----:B------:R-:W-:Y:S01]  /*3050*/  ISETP.GE.U32.AND P5, PT, R4, 0x7fffff9f, PT ;  /* 0x7fffff9f0400780c */ /* 0x000fe20003fa6070 */
[----:B-1----:R-:W-:Y:S01]  /*3060*/  VIADD R4, R10, 0xffffffdf ;  /* 0xffffffdf0a047836 */ /* 0x002fe20000000000 */
[----:B------:R-:W-:Y:S02]  /*3070*/  IADD3 R7, R9, R8, R7 ;  /* 0x0000000809077210 */ /* 0x000fe40007ffe007 */
[----:B------:R-:W-:Y:S02]  /*3080*/  SEL R8, RZ, 0x4, P5 ;  /* 0x00000004ff087807 */ /* 0x000fe40002800000 */
[----:B------:R-:W-:Y:S02]  /*3090*/  ISETP.GE.U32.AND P5, PT, R4, 0x7fffffa0, PT ;  /* 0x7fffffa00400780c */ /* 0x000fe40003fa6070 */
[----:B------:R-:W-:-:S02]  /*30a0*/  LOP3.LUT R4, R7, 0xf, RZ, 0xc0, !PT ;  /* 0x0000000f07047812 */ /* 0x000fc400078ec0ff */
[----:B------:R-:W-:-:S03]  /*30b0*/  SEL R9, RZ, 0x7fff8, P5 ;  /* 0x0007fff8ff097807 */ /* 0x000fc60002800000 */
[----:B------:R-:W-:Y:S01]  /*30c0*/  IMAD R7, R5, 0x10, R4 ;  /* 0x0000001005077824 */ /* 0x000fe200078e0204 */
[----:B------:R-:W-:Y:S01]  /*30d0*/  IADD3 R9, R9, UR9, R8 ;  /* 0x0000000909097c10 */ /* 0x000fe2000fffe008 */
[C---:B------:R-:W-:Y:S01]  /*30e0*/  IMAD.SHL.U32 R4, R118.reuse, 0x4, RZ ;  /* 0x0000000476047824 */ /* 0x040fe200078e00ff */
[----:B------:R-:W-:Y:S01]  /*30f0*/  ULDC UR9, c[0x0][0x230] ;  /* 0x00008c0000097ab9 */ /* 0x000fe20000000800 */
[----:B------:R-:W-:Y:S01]  /*3100*/  IMAD R5, R118, 0xc, RZ ;  /* 0x0000000c76057824 */ /* 0x000fe200078e02ff */
[----:B------:R-:W-:Y:S01]  /*3110*/  LOP3.LUT R7, R7, 0xff, RZ, 0xc0, !PT ;  /* 0x000000ff07077812 */ /* 0x000fe200078ec0ff */
[----:B------:R-:W-:Y:S01]  /*3120*/  UIADD3 UR9, UR9, -0x17, URZ ;  /* 0xffffffe909097890 */ /* 0x000fe2000fffe03f */
[-C--:B------:R-:W-:Y:S02]  /*3130*/  IADD3 R8, P5, R4, R116.reuse, RZ ;  /* 0x0000007404087210 */ /* 0x080fe40007fbe0ff */
[----:B------:R-:W-:Y:S01]  /*3140*/  LEA R11, R9, UR4, 0xc ;  /* 0x00000004090b7c11 */ /* 0x000fe2000f8e60ff */
[----:B------:R-:W-:Y:S01]  /*3150*/  IMAD.IADD R6, R6, 0x1, R7 ;  /* 0x0000000106067824 */ /* 0x000fe200078e0207 */
[CC--:B------:R-:W-:Y:S01]  /*3160*/  LEA.HI.X.SX32 R9, R118.reuse, R117.reuse, 0x2, P5 ;  /* 0x0000007576097211 */ /* 0x0c0fe200028f16ff */
[----:B------:R-:W-:Y:S01]  /*3170*/  ULDC.64 UR4, c[0x0][0x218] ;  /* 0x0000860000047ab9 */ /* 0x000fe20000000a00 */
[-C--:B------:R-:W-:Y:S01]  /*3180*/  LEA R10, P5, R118, R116.reuse, 0x3 ;  /* 0x00000074760a7211 */ /* 0x080fe200078a18ff */
[----:B------:R-:W-:Y:S01]  /*3190*/  VIADD R25, R11, UR6 ;  /* 0x000000060b197c36 */ /* 0x000fe20008000000 */
[----:B------:R-:W-:Y:S01]  /*31a0*/  ULDC UR6, c[0x0][0x230] ;  /* 0x00008c0000067ab9 */ /* 0x000fe20000000800 */
[----:B------:R1:W-:Y:S01]  /*31b0*/  LDGSTS.E [R41+0x4], desc[UR20][R8.64], !P2 ;  /* 0x0000400008297fae */ /* 0x0003e2000d121854 */
[-C--:B------:R-:W-:Y:S01]  /*31c0*/  LEA.HI.X.SX32 R11, R205, R117.reuse, 0x2, P5 ;  /* 0x00000075cd0b7211 */ /* 0x080fe200028f16ff */
[----:B------:R-:W-:Y:S01]  /*31d0*/  UIADD3 UR6, UR6, -0x1b, URZ ;  /* 0xffffffe506067890 */ /* 0x000fe2000fffe03f */
[-C--:B------:R-:W-:Y:S01]  /*31e0*/  IADD3 R12, P5, R5, R116.reuse, RZ ;  /* 0x00000074050c7210 */ /* 0x080fe20007fbe0ff */
[----:B------:R-:W-:Y:S01]  /*31f0*/  UISETP.GE.U32.AND UP1, UPT, UR9, 0x7fffffaa, UPT ;  /* 0x7fffffaa0900788c */ /* 0x000fe2000bf26070 */
[----:B------:R-:W-:Y:S01]  /*3200*/  PRMT R25, R6, 0x5410, R25 ;  /* 0x0000541006197816 */ /* 0x000fe20000000019 */
[----:B------:R2:W-:Y:S01]  /*3210*/  LDGSTS.E [R41+0x8], desc[UR20][R10.64], !P4 ;  /* 0x000080000a297fae */ /* 0x0005e2000e121854 */
[-C--:B------:R-:W-:Y:S01]  /*3220*/  LEA.HI.X.SX32 R13, R204, R117.reuse, 0x2, P5 ;  /* 0x00000075cc0d7211 */ /* 0x080fe200028f16ff */
[----:B------:R-:W-:Y:S01]  /*3230*/  UISETP.GE.U32.AND UP6, UPT, UR6, 0x7fffffa6, UPT ;  /* 0x7fffffa60600788c */ /* 0x000fe2000bfc6070 */
[C---:B------:R-:W-:Y:S01]  /*3240*/  SHF.R.U64 R7, R25.reuse, 0x1f, RZ ;  /* 0x0000001f19077819 */ /* 0x040fe200000012ff */
[----:B------:R-:W-:Y:S01]  /*3250*/  USEL UR6, URZ, 0x7fff8, UP5 ;  /* 0x0007fff83f067887 */ /* 0x000fe2000a800000 */
[----:B------:R-:W-:Y:S01]  /*3260*/  SHF.R.U64 R6, R25, 0x1e, RZ ;  /* 0x0000001e19067819 */ /* 0x000fe200000012ff */
[----:B------:R3:W-:Y:S01]  /*3270*/  LDGSTS.E [R41+0xc], desc[UR20][R12.64], !P3 ;  /* 0x0000c0000c297fae */ /* 0x0007e2000d921854 */
[----:B------:R-:W-:Y:S01]  /*3280*/  LOP3.LUT P3, RZ, R7, 0x1, RZ, 0xc0, !PT ;  /* 0x0000000107ff7812 */ /* 0x000fe2000786c0ff */
[----:B-1----:R-:W-:Y:S01]  /*3290*/  IMAD R9, R118, 0x84, RZ ;  /* 0x0000008476097824 */ /* 0x002fe200078e02ff */
[----:B------:R-:W-:Y:S01]  /*32a0*/  LOP3.LUT P2, RZ, R6, 0x1, RZ, 0xc0, !PT ;  /* 0x0000000106ff7812 */ /* 0x000fe2000784c0ff */
[C---:B------:R-:W-:Y:S01]  /*32b0*/  IMAD.SHL.U32 R6, R118.reuse, 0x20, RZ ;  /* 0x0000002076067824 */ /* 0x040fe200078e00ff */
[----:B------:R-:W-:Y:S01]  /*32c0*/  SHF.R.U64 R7, R25, 0x1d, RZ ;  /* 0x0000001d19077819 */ /* 0x000fe200000012ff */
[C---:B------:R-:W-:Y:S01]  /*32d0*/  IMAD R8, R118.reuse, 0x22, RZ ;  /* 0x0000002276087824 */ /* 0x040fe200078e02ff */
[-C--:B------:R-:W-:Y:S01]  /*32e0*/  LEA R32, P4, R118, R116.reuse, 0x7 ;  /* 0x0000007476207211 */ /* 0x080fe200078838ff */
[----:B--2---:R-:W-:Y:S01]  /*32f0*/  VIADD R11, R24, 0xfffffff9 ;  /* 0xfffffff9180b7836 */ /* 0x004fe20000000000 */
[----:B------:R-:W-:Y:S01]  /*3300*/  LOP3.LUT P5, RZ, R7, 0x1, RZ, 0xc0, !PT ;  /* 0x0000000107ff7812 */ /* 0x000fe200078ac0ff */
[----:B------:R-:W-:Y:S01]  /*3310*/  IMAD R7, R118, 0x21, RZ ;  /* 0x0000002176077824 */ /* 0x000fe200078e02ff */
[-C--:B------:R-:W-:Y:S01]  /*3320*/  LEA.HI.X.SX32 R33, R6, R117.reuse, 0x2, P4 ;  /* 0x0000007506217211 */ /* 0x080fe200020f16ff */
[----:B------:R-:W-:Y:S01]  /*3330*/  USEL UR9, URZ, 0x1, UP0 ;  /* 0x000000013f097887 */ /* 0x000fe20008000000 */
[-C--:B---3--:R-:W-:Y:S01]  /*3340*/  IADD3 R12, P4, R9, R116.reuse, RZ ;  /* 0x00000074090c7210 */ /* 0x088fe20007f9e0ff */
[----:B------:R-:W-:Y:S01]  /*3350*/  VIADD R9, R24, 0xfffffffa ;  /* 0xfffffffa18097836 */ /* 0x000fe20000000000 */
[----:B------:R-:W-:Y:S01]  /*3360*/  SHF.R.U64 R10, R25, 0x1c, RZ ;  /* 0x0000001c190a7819 */ /* 0x000fe200000012ff */
[----:B------:R1:W-:Y:S01]  /*3370*/  LDGSTS.E [R41+0x4000], desc[UR20][R32.64], P3 ;  /* 0x0400000020297fae */ /* 0x0003e20009921854 */
[-C--:B------:R-:W-:Y:S01]  /*3380*/  LEA.HI.X.SX32 R13, R7, R117.reuse, 0x2, P4 ;  /* 0x00000075070d7211 */ /* 0x080fe200020f16ff */
[----:B------:R-:W-:Y:S01]  /*3390*/  UISETP.GE.U32.AND UP0, UPT, UR11, 0x7fffffac, UPT ;  /* 0x7fffffac0b00788c */ /* 0x000fe2000bf06070 */
[-C--:B------:R-:W-:Y:S01]  /*33a0*/  IADD3 R34, P4, R35, R116.reuse, RZ ;  /* 0x0000007423227210 */ /* 0x080fe20007f9e0ff */
[----:B------:R-:W-:Y:S01]  /*33b0*/  USEL UR11, URZ, 0x1, UP3 ;  /* 0x000000013f0b7887 */ /* 0x000fe20009800000 */
[----:B------:R-:W-:Y:S01]  /*33c0*/  ISETP.GE.U32.AND P3, PT, R9, 0x7fffffbb, PT ;  /* 0x7fffffbb0900780c */ /* 0x000fe20003f66070 */
[----:B------:R2:W-:Y:S01]  /*33d0*/  LDGSTS.E [R41+0x4004], desc[UR20][R12.64], P2 ;  /* 0x040040000c297fae */ /* 0x0005e20009121854 */
[-C--:B------:R-:W-:Y:S01]  /*33e0*/  LEA.HI.X.SX32 R35, R8, R117.reuse, 0x2, P4 ;  /* 0x0000007508237211 */ /* 0x080fe200020f16ff */
[----:B------:R-:W-:Y:S01]  /*33f0*/  IMAD R9, R118, 0x23, RZ ;  /* 0x0000002376097824 */ /* 0x000fe200078e02ff */
[----:B------:R-:W-:Y:S01]  /*3400*/  LOP3.LUT P4, RZ, R10, 0x1, RZ, 0xc0, !PT ;  /* 0x000000010aff7812 */ /* 0x000fe2000788c0ff */
[C---:B------:R-:W-:Y:S01]  /*3410*/  IMAD R10, R118.reuse, 0x14, RZ ;  /* 0x00000014760a7824 */ /* 0x040fe200078e02ff */
[----:B------:R-:W-:Y:S01]  /*3420*/  SHF.R.U64 R16, R25, 0x1a, RZ ;  /* 0x0000001a19107819 */ /* 0x000fe200000012ff */
[----:B------:R3:W-:Y:S01]  /*3430*/  LDGSTS.E [R41+0x4008], desc[UR20][R34.64], P5 ;  /* 0x0400800022297fae */ /* 0x0007e2000a921854 */
[-C--:B------:R-:W-:Y:S01]  /*3440*/  IADD3 R36, P5, R37, R116.reuse, RZ ;  /* 0x0000007425247210 */ /* 0x080fe20007fbe0ff */
[----:B------:R-:W-:Y:S01]  /*3450*/  USEL UR13, URZ, 0x1fffe, UP6 ;  /* 0x0001fffe3f0d7887 */ /* 0x000fe2000b000000 */
[CC--:B-1----:R-:W-:Y:S01]  /*3460*/  LEA R32, P2, R118.reuse, R116.reuse, 0x4 ;  /* 0x0000007476207211 */ /* 0x0c2fe200078420ff */
[----:B------:R-:W-:Y:S01]  /*3470*/  UIADD3 UR9, UR9, UR10, URZ ;  /* 0x0000000a09097290 */ /* 0x000fe2000fffe03f */
[-C--:B------:R-:W-:Y:S01]  /*3480*/  LEA.HI.X.SX32 R37, R9, R117.reuse, 0x2, P5 ;  /* 0x0000007509257211 */ /* 0x080fe200028f16ff */
[C---:B--2---:R-:W-:Y:S01]  /*3490*/  IMAD R12, R118.reuse, 0x1c, RZ ;  /* 0x0000001c760c7824 */ /* 0x044fe200078e02ff */
[----:B------:R-:W-:Y:S01]  /*34a0*/  ISETP.GE.U32.AND P5, PT, R11, 0x7fffffba, PT ;  /* 0x7fffffba0b00780c */ /* 0x000fe20003fa6070 */
[----:B------:R-:W-:Y:S01]  /*34b0*/  IMAD R13, R118, 0x24, RZ ;  /* 0x00000024760d7824 */ /* 0x000fe200078e02ff */
[----:B------:R-:W-:Y:S01]  /*34c0*/  SHF.R.U64 R11, R25, 0x1b, RZ ;  /* 0x0000001b190b7819 */ /* 0x000fe200000012ff */
[----:B------:R1:W-:Y:S01]  /*34d0*/  LDGSTS.E [R41+0x400c], desc[UR20][R36.64], P4 ;  /* 0x0400c00024297fae */ /* 0x0003e2000a121854 */
[-C--:B------:R-:W-:Y:S01]  /*34e0*/  IADD3 R38, P6, R10, R116.reuse, RZ ;  /* 0x000000740a267210 */ /* 0x080fe20007fde0ff */
[----:B------:R-:W-:Y:S01]  /*34f0*/  UIADD3 UR12, UR12, UR13, URZ ;  /* 0x0000000d0c0c7290 */ /* 0x000fe2000fffe03f */
[-C--:B------:R-:W-:Y:S01]  /*3500*/  LEA.HI.X.SX32 R33, R4, R117.reuse, 0x2, P2 ;  /* 0x0000007504217211 */ /* 0x080fe200010f16ff */
[----:B------:R-:W-:Y:S01]  /*3510*/  ULOP3.LUT UR9, UR9, 0x3, URZ, 0xc0, !UPT ;  /* 0x0000000309097892 */ /* 0x000fe2000f8ec03f */
[----:B------:R-:W-:Y:S01]  /*3520*/  LOP3.LUT P4, RZ, R11, 0x1, RZ, 0xc0, !PT ;  /* 0x000000010bff7812 */ /* 0x000fe2000788c0ff */
[----:B------:R-:W-:Y:S01]  /*3530*/  IMAD R11, R118, 0x18, RZ ;  /* 0x00000018760b7824 */ /* 0x000fe200078e02ff */
[-C--:B------:R-:W-:Y:S01]  /*3540*/  LEA.HI.X.SX32 R39, R203, R117.reuse, 0x2, P6 ;  /* 0x00000075cb277211 */ /* 0x080fe200030f16ff */
[----:B------:R2:W-:Y:S01]  /*3550*/  LDGSTS.E [R53], desc[UR20][R32.64], !P0 ;  /* 0x0000000020357fae */ /* 0x0005e2000c121854 */
[----:B------:R-:W-:Y:S01]  /*3560*/  ISETP.GE.U32.AND P2, PT, R15, 0x7fffffb9, PT ;  /* 0x7fffffb90f00780c */ /* 0x000fe20003f46070 */
[----:B------:R-:W-:Y:S01]  /*3570*/  VIADD R15, R24, 0xfffffff5 ;  /* 0xfffffff5180f7836 */ /* 0x000fe20000000000 */
[-C--:B---3--:R-:W-:Y:S01]  /*3580*/  IADD3 R34, P0, R11, R116.reuse, RZ ;  /* 0x000000740b227210 */ /* 0x088fe20007f1e0ff */
[----:B------:R3:W-:Y:S01]  /*3590*/  LDGSTS.E [R53+0x4], desc[UR20][R38.64], !P3 ;  /* 0x0000400026357fae */ /* 0x0007e2000d921854 */
[-C--:B-1----:R-:W-:Y:S01]  /*35a0*/  IADD3 R36, P3, R12, R116.reuse, RZ ;  /* 0x000000740c247210 */ /* 0x082fe20007f7e0ff */
[----:B------:R-:W-:Y:S01]  /*35b0*/  IMAD R41, R118, 0x98, RZ ;  /* 0x0000009876297824 */ /* 0x000fe200078e02ff */
[-C--:B------:R-:W-:Y:S01]  /*35c0*/  LEA.HI.X.SX32 R35, R202, R117.reuse, 0x2, P0 ;  /* 0x00000075ca237211 */ /* 0x080fe200000f16ff */
[----:B------:R-:W-:Y:S01]  /*35d0*/  ULOP3.LUT UR12, UR12, 0x3, URZ, 0xc0, !UPT ;  /* 0x000000030c0c7892 */ /* 0x000fe2000f8ec03f */
[----:B------:R-:W-:Y:S01]  /*35e0*/  LEA.HI.X.SX32 R37, R201, R117, 0x2, P3 ;  /* 0x00000075c9257211 */ /* 0x000fe200018f16ff */
[----:B------:R-:W-:Y:S01]  /*35f0*/  UIADD3 UR6, UR9, UR6, UR8 ;  /* 0x0000000609067290 */ /* 0x000fe2000fffe008 */
[----:B------:R-:W-:Y:S01]  /*3600*/  ISETP.GE.U32.AND P3, PT, R15, 0x7fffffb6, PT ;  /* 0x7fffffb60f00780c */ /* 0x000fe20003f66070 */
[----:B------:R1:W-:Y:S01]  /*3610*/  LDGSTS.E [R53+0x8], desc[UR20][R34.64], !P5 ;  /* 0x0000800022357fae */ /* 0x0003e2000e921854 */
[----:B--2---:R-:W-:-:S02]  /*3620*/  IADD3 R32, P0, R43, R116, RZ ;  /* 0x000000742b207210 */ /* 0x004fc40007f1e0ff */
[----:B------:R-:W-:Y:S01]  /*3630*/  SHF.R.U64 R15, R25, 0x19, RZ ;  /* 0x00000019190f7819 */ /* 0x000fe200000012ff */
[----:B---3--:R-:W-:Y:S01]  /*3640*/  IMAD R39, R118, 0x94, RZ ;  /* 0x0000009476277824 */ /* 0x008fe200078e02ff */
[----:B------:R-:W-:Y:S01]  /*3650*/  LEA.HI.X.SX32 R33, R13, R117, 0x2, P0 ;  /* 0x000000750d217211 */ /* 0x000fe200000f16ff */
[----:B------:R-:W-:Y:S01]  /*3660*/  LDGSTS.E [R53+0xc], desc[UR20][R36.64], !P2 ;  /* 0x0000c00024357fae */ /* 0x000fe2000d121854 */
[----:B------:R-:W-:Y:S01]  /*3670*/  LOP3.LUT P0, RZ, R16, 0x1, RZ, 0xc0, !PT ;  /* 0x0000000110ff7812 */ /* 0x000fe2000780c0ff */
[----:B------:R-:W-:Y:S01]  /*3680*/  VIADD R16, R24, 0xfffffff7 ;  /* 0xfffffff718107836 */ /* 0x000fe20000000000 */
[----:B------:R-:W-:Y:S01]  /*3690*/  LOP3.LUT P5, RZ, R15, 0x1, RZ, 0xc0, !PT ;  /* 0x000000010fff7812 */ /* 0x000fe200078ac0ff */
[----:B------:R2:W-:Y:S01]  /*36a0*/  LDGSTS.E [R53+0x4000], desc[UR20][R32.64], P4 ;  /* 0x0400000020357fae */ /* 0x0005e2000a121854 */
[----:B------:R-:W-:Y:S01]  /*36b0*/  IMAD R15, R118, 0x26, RZ ;  /* 0x00000026760f7824 */ /* 0x000fe200078e02ff */
[-C--:B------:R-:W-:Y:S02]  /*36c0*/  IADD3 R38, P2, R39, R116.reuse, RZ ;  /* 0x0000007427267210 */ /* 0x080fe40007f5e0ff */
[----:B------:R-:W-:Y:S01]  /*36d0*/  ISETP.GE.U32.AND P4, PT, R16, 0x7fffffb8, PT ;  /* 0x7fffffb81000780c */ /* 0x000fe20003f86070 */
[----:B------:R-:W-:Y:S01]  /*36e0*/  IMAD R16, R112, R119, RZ ;  /* 0x0000007770107224 */ /* 0x000fe200078e02ff */
[----:B-1----:R-:W-:-:S02]  /*36f0*/  IADD3 R34, P6, R41, R116, RZ ;  /* 0x0000007429227210 */ /* 0x002fc40007fde0ff */
[-C--:B------:R-:W-:Y:S02]  /*3700*/  LEA.HI.X.SX32 R39, R14, R117.reuse, 0x2, P2 ;  /* 0x000000750e277211 */ /* 0x080fe400010f16ff */
[-C--:B------:R-:W-:Y:S02]  /*3710*/  LEA.HI.X.SX32 R35, R15, R117.reuse, 0x2, P6 ;  /* 0x000000750f237211 */ /* 0x080fe400030f16ff */
[----:B------:R-:W-:Y:S01]  /*3720*/  LEA R178, P6, R16, UR4, 0x2 ;  /* 0x0000000410b27c11 */ /* 0x000fe2000f8c10ff */
[----:B--2---:R-:W-:Y:S01]  /*3730*/  IMAD R33, R118, 0x9c, RZ ;  /* 0x0000009c76217824 */ /* 0x004fe200078e02ff */
[----:B------:R-:W-:Y:S01]  /*3740*/  SHF.R.U64 R32, R25, 0x18, RZ ;  /* 0x0000001819207819 */ /* 0x000fe200000012ff */
[----:B------:R1:W-:Y:S01]  /*3750*/  LDGSTS.E [R53+0x4004], desc[UR20][R38.64], P0 ;  /* 0x0400400026357fae */ /* 0x0003e20008121854 */
[----:B------:R-:W-:Y:S01]  /*3760*/  LEA.HI.X.SX32 R52, R16, UR5, 0x2, P6 ;  /* 0x0000000510347c11 */ /* 0x000fe2000b0f16ff */
[----:B------:R-:W-:Y:S01]  /*3770*/  ULDC UR4, c[0x0][0x240] ;  /* 0x0000900000047ab9 */ /* 0x000fe20000000800 */
[----:B------:R-:W-:Y:S01]  /*3780*/  LOP3.LUT P0, RZ, R32, 0x1, RZ, 0xc0, !PT ;  /* 0x0000000120ff7812 */ /* 0x000fe2000780c0ff */
[----:B------:R2:W-:Y:S01]  /*3790*/  LDGSTS.E [R53+0x4008], desc[UR20][R34.64], P5 ;  /* 0x0400800022357fae */ /* 0x0005e2000a921854 */
[----:B------:R-:W-:Y:S01]  /*37a0*/  IMAD R16, R118, 0x27, RZ ;  /* 0x0000002776107824 */ /* 0x000fe200078e02ff */
[----:B------:R-:W-:Y:S01]  /*37b0*/  IADD3 R32, P5, R33, R116, RZ ;  /* 0x0000007421207210 */ /* 0x000fe20007fbe0ff */
[----:B------:R-:W-:Y:S01]  /*37c0*/  IMAD R36, R42, UR4, RZ ;  /* 0x000000042a247c24 */ /* 0x000fe2000f8e02ff */
[----:B------:R-:W-:Y:S01]  /*37d0*/  ISETP.GE.U32.AND P2, PT, R40, 0x7fffffb7, PT ;  /* 0x7fffffb72800780c */ /* 0x000fe20003f46070 */
[----:B------:R-:W-:Y:S01]  /*37e0*/  IMAD R37, R44, UR4, RZ ;  /* 0x000000042c257c24 */ /* 0x000fe2000f8e02ff */
[----:B------:R-:W-:Y:S01]  /*37f0*/  LEA.HI.X.SX32 R33, R16, R117, 0x2, P5 ;  /* 0x0000007510217211 */ /* 0x000fe200028f16ff */
[----:B------:R-:W-:Y:S01]  /*3800*/  IMAD R40, R56, UR4, RZ ;  /* 0x0000000438287c24 */ /* 0x000fe2000f8e02ff */
[-C--:B------:R-:W-:Y:S01]  /*3810*/  LEA R190, P5, R36, R178.reuse, 0x2 ;  /* 0x000000b224be7211 */ /* 0x080fe200078a10ff */
[----:B-1----:R-:W-:Y:S01]  /*3820*/  IMAD R38, R46, UR4, RZ ;  /* 0x000000042e267c24 */ /* 0x002fe2000f8e02ff */
[C---:B------:R-:W-:Y:S01]  /*3830*/  LEA R164, P6, R37.reuse, R178, 0x2 ;  /* 0x000000b225a47211 */ /* 0x040fe200078c10ff */
[----:B------:R-:W-:Y:S01]  /*3840*/  IMAD R39, R48, UR4, RZ ;  /* 0x0000000430277c24 */ /* 0x000fe2000f8e02ff */
[----:B------:R-:W-:Y:S01]  /*3850*/  LEA.HI.X.SX32 R191, R36, R52, 0x2, P5 ;  /* 0x0000003424bf7211 */ /* 0x000fe200028f16ff */
[----:B--2---:R-:W-:Y:S01]  /*3860*/  IMAD R34, R50, UR4, RZ ;  /* 0x0000000432227c24 */ /* 0x004fe2000f8e02ff */
[----:B------:R-:W-:Y:S01]  /*3870*/  LEA R160, P5, R38, R178, 0x2 ;  /* 0x000000b226a07211 */ /* 0x000fe200078a10ff */
[----:B------:R-:W-:Y:S01]  /*3880*/  IMAD R35, R54, UR4, RZ ;  /* 0x0000000436237c24 */ /* 0x000fe2000f8e02ff */
[-C--:B------:R-:W-:Y:S01]  /*3890*/  LEA.HI.X.SX32 R165, R37, R52.reuse, 0x2, P6 ;  /* 0x0000003425a57211 */ /* 0x080fe200030f16ff */
[----:B------:R-:W-:Y:S01]  /*38a0*/  IMAD R42, R60, UR4, RZ ;  /* 0x000000043c2a7c24 */ /* 0x000fe2000f8e02ff */
[----:B------:R-:W-:Y:S01]  /*38b0*/  LEA.HI.X.SX32 R161, R38, R52, 0x2, P5 ;  /* 0x0000003426a17211 */ /* 0x000fe200028f16ff */
[----:B------:R-:W-:Y:S01]  /*38c0*/  IMAD R41, R58, UR4, RZ ;  /* 0x000000043a297c24 */ /* 0x000fe2000f8e02ff */
[-C--:B------:R-:W-:Y:S01]  /*38d0*/  LEA R126, P5, R34, R178.reuse, 0x2 ;  /* 0x000000b2227e7211 */ /* 0x080fe200078a10ff */
[----:B------:R-:W-:Y:S01]  /*38e0*/  IMAD R44, R64, UR4, RZ ;  /* 0x00000004402c7c24 */ /* 0x000fe2000f8e02ff */
[C---:B------:R-:W-:Y:S01]  /*38f0*/  LEA R162, P6, R39.reuse, R178, 0x2 ;  /* 0x000000b227a27211 */ /* 0x040fe200078c10ff */
[----:B------:R-:W-:Y:S01]  /*3900*/  IMAD R43, R62, UR4, RZ ;  /* 0x000000043e2b7c24 */ /* 0x000fe2000f8e02ff */
[----:B------:R-:W-:Y:S01]  /*3910*/  LEA.HI.X.SX32 R127, R34, R52, 0x2, P5 ;  /* 0x00000034227f7211 */ /* 0x000fe200028f16ff */
[----:B------:R-:W-:Y:S01]  /*3920*/  IMAD R46, R68, UR4, RZ ;  /* 0x00000004442e7c24 */ /* 0x000fe2000f8e02ff */
[----:B------:R-:W-:Y:S01]  /*3930*/  LEA R130, P5, R40, R178, 0x2 ;  /* 0x000000b228827211 */ /* 0x000fe200078a10ff */
        /* <DEDUP_REMOVED lines=40> */
[----:B------:R1:W-:Y:S01]  /*3bc0*/  LDGSTS.E [R53+0x400c], desc[UR20][R32.64], P0 ;  /* 0x0400c00020357fae */ /* 0x0003e20008121854 */
[----:B------:R-:W-:Y:S01]  /*3bd0*/  LEA.HI.X.SX32 R145, R47, R52, 0x2, P6 ;  /* 0x000000342f917211 */ /* 0x000fe200030f16ff */
[----:B------:R-:W-:Y:S01]  /*3be0*/  VIADD R35, R88, UR7 ;  /* 0x0000000758237c36 */ /* 0x000fe20008000000 */
[C---:B------:R-:W-:Y:S01]  /*3bf0*/  LEA R148, P6, R49.reuse, R178, 0x2 ;  /* 0x000000b231947211 */ /* 0x040fe200078c10ff */
[----:B------:R-:W2:Y:S01]  /*3c00*/  LDC R34, c[0x0][0x230] ;  /* 0x00008c00ff227b82 */ /* 0x000ea20000000800 */
[----:B------:R-:W-:Y:S01]  /*3c10*/  LEA.HI.X.SX32 R151, R50, R52, 0x2, P5 ;  /* 0x0000003432977211 */ /* 0x000fe200028f16ff */
[----:B------:R-:W-:Y:S01]  /*3c20*/  ULDC UR4, c[0x0][0x230] ;  /* 0x00008c0000047ab9 */ /* 0x000fe20000000800 */
[----:B------:R-:W-:Y:S01]  /*3c30*/  LEA R154, P5, R36, R178, 0x2 ;  /* 0x000000b2249a7211 */ /* 0x000fe200078a10ff */
[----:B------:R-:W-:Y:S01]  /*3c40*/  UIADD3 UR4, UR4, -0x1f, URZ ;  /* 0xffffffe104047890 */ /* 0x000fe2000fffe03f */
[----:B------:R-:W-:Y:S01]  /*3c50*/  LEA.HI.X.SX32 R149, R49, R52, 0x2, P6 ;  /* 0x0000003431957211 */ /* 0x000fe200030f16ff */
[----:B------:R-:W-:Y:S01]  /*3c60*/  ULDC UR5, c[0x0][0x230] ;  /* 0x00008c0000057ab9 */ /* 0x000fe20000000800 */
[----:B------:R-:W-:Y:S01]  /*3c70*/  LEA R152, P6, R51, R178, 0x2 ;  /* 0x000000b233987211 */ /* 0x000fe200078c10ff */
[----:B-1----:R-:W-:Y:S01]  /*3c80*/  IMAD R33, R118, 0xa0, RZ ;  /* 0x000000a076217824 */ /* 0x002fe200078e02ff */
[----:B------:R-:W-:Y:S01]  /*3c90*/  LEA.HI.X.SX32 R155, R36, R52, 0x2, P5 ;  /* 0x00000034249b7211 */ /* 0x000fe200028f16ff */
[----:B------:R-:W-:Y:S01]  /*3ca0*/  UISETP.GE.U32.AND UP5, UPT, UR4, 0x7fffffa2, UPT ;  /* 0x7fffffa20400788c */ /* 0x000fe2000bfa6070 */
[----:B------:R-:W-:Y:S01]  /*3cb0*/  LEA R158, P5, R31, R178, 0x2 ;  /* 0x000000b21f9e7211 */ /* 0x000fe200078a10ff */
[----:B------:R-:W-:Y:S01]  /*3cc0*/  UIADD3 UR5, UR5, -0x1d, URZ ;  /* 0xffffffe305057890 */ /* 0x000fe2000fffe03f */
[----:B------:R-:W-:Y:S01]  /*3cd0*/  LEA.HI.X.SX32 R153, R51, R52, 0x2, P6 ;  /* 0x0000003433997211 */ /* 0x000fe200030f16ff */
[----:B------:R-:W-:Y:S01]  /*3ce0*/  USEL UR15, URZ, 0x1fffe, UP5 ;  /* 0x0001fffe3f0f7887 */ /* 0x000fe2000a800000 */
[----:B------:R-:W-:Y:S01]  /*3cf0*/  LEA R156, P6, R37, R178, 0x2 ;  /* 0x000000b2259c7211 */ /* 0x000fe200078c10ff */
[----:B------:R-:W-:Y:S01]  /*3d00*/  UISETP.GE.U32.AND UP3, UPT, UR5, 0x7fffffa4, UPT ;  /* 0x7fffffa40500788c */ /* 0x000fe2000bf66070 */
[----:B------:R-:W-:Y:S01]  /*3d10*/  LEA.HI.X.SX32 R159, R31, R52, 0x2, P5 ;  /* 0x000000341f9f7211 */ /* 0x000fe200028f16ff */
[----:B------:R-:W-:Y:S01]  /*3d20*/  USEL UR5, URZ, 0x1fffe, UP1 ;  /* 0x0001fffe3f057887 */ /* 0x000fe20008800000 */
[----:B------:R-:W-:Y:S01]  /*3d30*/  LEA R184, P5, R29, R178, 0x2 ;  /* 0x000000b21db87211 */ /* 0x000fe200078a10ff */
[----:B------:R-:W-:Y:S01]  /*3d40*/  USEL UR14, URZ, 0x7fff8, UP3 ;  /* 0x0007fff83f0e7887 */ /* 0x000fe20009800000 */
[----:B------:R-:W-:Y:S01]  /*3d50*/  LEA.HI.X.SX32 R157, R37, R52, 0x2, P6 ;  /* 0x00000034259d7211 */ /* 0x000fe200030f16ff */
[----:B------:R-:W-:Y:S01]  /*3d60*/  IMAD R37, R118, 0xa8, RZ ;  /* 0x000000a876257824 */ /* 0x000fe200078e02ff */
[C---:B------:R-:W-:Y:S01]  /*3d70*/  LEA R182, P6, R30.reuse, R178, 0x2 ;  /* 0x000000b21eb67211 */ /* 0x040fe200078c10ff */
[----:B------:R-:W-:Y:S01]  /*3d80*/  UIADD3 UR11, UR11, UR5, URZ ;  /* 0x000000050b0b7290 */ /* 0x000fe2000fffe03f */
[----:B------:R-:W-:Y:S01]  /*3d90*/  LEA.HI.X.SX32 R185, R29, R52, 0x2, P5 ;  /* 0x000000341db97211 */ /* 0x000fe200028f16ff */
[----:B------:R-:W-:Y:S01]  /*3da0*/  USEL UR4, URZ, 0x4, UP4 ;  /* 0x000000043f047887 */ /* 0x000fe2000a000000 */
[C---:B------:R-:W-:Y:S01]  /*3db0*/  LEA R180, P5, R27.reuse, R178, 0x2 ;  /* 0x000000b21bb47211 */ /* 0x040fe200078a10ff */
[----:B------:R-:W-:Y:S01]  /*3dc0*/  USEL UR5, URZ, 0x7fff8, UP0 ;  /* 0x0007fff83f057887 */ /* 0x000fe20008000000 */
[----:B------:R-:W-:Y:S01]  /*3dd0*/  LEA.HI.X.SX32 R183, R30, R52, 0x2, P6 ;  /* 0x000000341eb77211 */ /* 0x000fe200030f16ff */
[----:B------:R-:W-:Y:S01]  /*3de0*/  ULOP3.LUT UR11, UR11, 0x3, URZ, 0xc0, !UPT ;  /* 0x000000030b0b7892 */ /* 0x000fe2000f8ec03f */
[----:B------:R-:W-:Y:S01]  /*3df0*/  LEA R186, P6, R28, R178, 0x2 ;  /* 0x000000b21cba7211 */ /* 0x000fe200078c10ff */
[----:B------:R-:W-:Y:S01]  /*3e00*/  IMAD R39, R118, 0x4c, RZ ;  /* 0x0000004c76277824 */ /* 0x000fe200078e02ff */
[----:B------:R-:W-:Y:S01]  /*3e10*/  LEA.HI.X.SX32 R181, R27, R52, 0x2, P5 ;  /* 0x000000341bb57211 */ /* 0x000fe200028f16ff */
[----:B------:R-:W-:Y:S01]  /*3e20*/  UIADD3 UR4, UR11, UR5, UR4 ;  /* 0x000000050b047290 */ /* 0x000fe2000fffe004 */
[----:B------:R-:W-:Y:S01]  /*3e30*/  LEA R168, P5, R22, R178, 0x2 ;  /* 0x000000b216a87211 */ /* 0x000fe200078a10ff */
[----:B------:R-:W-:Y:S01]  /*3e40*/  IMAD R41, R118, 0xc0, RZ ;  /* 0x000000c076297824 */ /* 0x000fe200078e02ff */
[----:B------:R-:W-:Y:S01]  /*3e50*/  LEA.HI.X.SX32 R187, R28, R52, 0x2, P6 ;  /* 0x000000341cbb7211 */ /* 0x000fe200030f16ff */
[----:B------:R-:W-:Y:S01]  /*3e60*/  USHF.L.U32 UR4, UR4, 0x8, URZ ;  /* 0x0000000804047899 */ /* 0x000fe2000800063f */
[----:B------:R-:W-:-:S02]  /*3e70*/  LEA R166, P6, R23, R178, 0x2 ;  /* 0x000000b217a67211 */ /* 0x000fc400078c10ff */
[----:B------:R-:W-:Y:S02]  /*3e80*/  CS2R R56, SRZ ;  /* 0x0000000000387805 */ /* 0x000fe4000001ff00 */
[----:B------:R-:W-:Y:S01]  /*3e90*/  LEA.HI.X.SX32 R169, R22, R52, 0x2, P5 ;  /* 0x0000003416a97211 */ /* 0x000fe200028f16ff */
[----:B------:R-:W-:Y:S01]  /*3ea0*/  ULOP3.LUT UR4, UR4, 0xf00, URZ, 0xe2, !UPT ;  /* 0x00000f0004047892 */ /* 0x000fe2000f8ee23f */
[----:B------:R-:W-:Y:S02]  /*3eb0*/  LEA R172, P5, R20, R178, 0x2 ;  /* 0x000000b214ac7211 */ /* 0x000fe400078a10ff */
[----:B------:R-:W-:Y:S02]  /*3ec0*/  CS2R R58, SRZ ;  /* 0x00000000003a7805 */ /* 0x000fe4000001ff00 */
[----:B------:R-:W-:Y:S01]  /*3ed0*/  LEA.HI.X.SX32 R167, R23, R52, 0x2, P6 ;  /* 0x0000003417a77211 */ /* 0x000fe200030f16ff */
[----:B------:R-:W-:Y:S01]  /*3ee0*/  ULEA UR4, UR6, UR4, 0xc ;  /* 0x0000000406047291 */ /* 0x000fe2000f8e603f */
[----:B------:R-:W-:-:S02]  /*3ef0*/  LEA R170, P6, R21, R178, 0x2 ;  /* 0x000000b215aa7211 */ /* 0x000fc400078c10ff */
[----:B------:R-:W-:Y:S02]  /*3f00*/  CS2R R60, SRZ ;  /* 0x00000000003c7805 */ /* 0x000fe4000001ff00 */
[----:B------:R-:W-:Y:S02]  /*3f10*/  LEA.HI.X.SX32 R173, R20, R52, 0x2, P5 ;  /* 0x0000003414ad7211 */ /* 0x000fe400028f16ff */
[----:B------:R-:W-:Y:S02]  /*3f20*/  CS2R R62, SRZ ;  /* 0x00000000003e7805 */ /* 0x000fe4000001ff00 */
[----:B------:R-:W-:Y:S02]  /*3f30*/  LEA R176, P5, R18, R178, 0x2 ;  /* 0x000000b212b07211 */ /* 0x000fe400078a10ff */
[----:B------:R-:W-:Y:S02]  /*3f40*/  CS2R R64, SRZ ;  /* 0x0000000000407805 */ /* 0x000fe4000001ff00 */
[----:B------:R-:W-:-:S02]  /*3f50*/  LEA.HI.X.SX32 R171, R21, R52, 0x2, P6 ;  /* 0x0000003415ab7211 */ /* 0x000fc400030f16ff */
[----:B------:R-:W-:Y:S02]  /*3f60*/  CS2R R66, SRZ ;  /* 0x0000000000427805 */ /* 0x000fe4000001ff00 */
[----:B------:R-:W-:Y:S02]  /*3f70*/  LEA R174, P6, R19, R178, 0x2 ;  /* 0x000000b213ae7211 */ /* 0x000fe400078c10ff */
[----:B------:R-:W-:Y:S02]  /*3f80*/  CS2R R68, SRZ ;  /* 0x0000000000447805 */ /* 0x000fe4000001ff00 */
[----:B------:R-:W-:Y:S02]  /*3f90*/  LEA.HI.X.SX32 R177, R18, R52, 0x2, P5 ;  /* 0x0000003412b17211 */ /* 0x000fe400028f16ff */
[----:B------:R-:W-:Y:S02]  /*3fa0*/  CS2R R70, SRZ ;  /* 0x0000000000467805 */ /* 0x000fe4000001ff00 */
[----:B------:R-:W-:-:S02]  /*3fb0*/  LEA R20, P5, R118, R116, 0x5 ;  /* 0x0000007476147211 */ /* 0x000fc400078a28ff */
[----:B------:R-:W-:Y:S02]  /*3fc0*/  CS2R R72, SRZ ;  /* 0x0000000000487805 */ /* 0x000fe4000001ff00 */
[----:B------:R-:W-:Y:S02]  /*3fd0*/  LEA.HI.X.SX32 R175, R19, R52, 0x2, P6 ;  /* 0x0000003413af7211 */ /* 0x000fe400030f16ff */
[----:B------:R-:W-:Y:S02]  /*3fe0*/  CS2R R74, SRZ ;  /* 0x00000000004a7805 */ /* 0x000fe4000001ff00 */
[----:B------:R-:W-:Y:S02]  /*3ff0*/  SHF.R.U64 R18, R25, 0x17, RZ ;  /* 0x0000001719127819 */ /* 0x000fe400000012ff */
[----:B------:R-:W-:Y:S02]  /*4000*/  CS2R R76, SRZ ;  /* 0x00000000004c7805 */ /* 0x000fe4000001ff00 */
[----:B------:R-:W-:-:S02]  /*4010*/  LEA R178, P6, R17, R178, 0x2 ;  /* 0x000000b211b27211 */ /* 0x000fc400078c10ff */
[----:B------:R-:W-:Y:S02]  /*4020*/  CS2R R42, SRZ ;  /* 0x00000000002a7805 */ /* 0x000fe4000001ff00 */
[-C--:B------:R-:W-:Y:S02]  /*4030*/  LEA.HI.X.SX32 R21, R200, R117.reuse, 0x2, P5 ;  /* 0x00000075c8157211 */ /* 0x080fe400028f16ff */
[----:B------:R-:W-:Y:S02]  /*4040*/  CS2R R44, SRZ ;  /* 0x00000000002c7805 */ /* 0x000fe4000001ff00 */
[----:B------:R-:W-:Y:S01]  /*4050*/  LOP3.LUT P5, RZ, R18, 0x1, RZ, 0xc0, !PT ;  /* 0x0000000112ff7812 */ /* 0x000fe200078ac0ff */
[----:B------:R-:W-:Y:S01]  /*4060*/  VIADD R18, R55, 0xfffffff4 ;  /* 0xfffffff437127836 */ /* 0x000fe20000000000 */
[----:B------:R-:W-:Y:S01]  /*4070*/  LEA.HI.X.SX32 R179, R17, R52, 0x2, P6 ;  /* 0x0000003411b37211 */ /* 0x000fe200030f16ff */
[----:B------:R-:W-:Y:S01]  /*4080*/  IMAD R17, R118, 0x28, RZ ;  /* 0x0000002876117824 */ /* 0x000fe200078e02ff */
[----:B------:R-:W-:Y:S01]  /*4090*/  IADD3 R22, P0, R13, R116, RZ ;  /* 0x000000740d167210 */ /* 0x000fe20007f1e0ff */
[----:B------:R1:W-:Y:S01]  /*40a0*/  LDGSTS.E [R35], desc[UR20][R20.64], !P4 ;  /* 0x0000000014237fae */ /* 0x0003e2000e121854 */
[----:B------:R-:W-:Y:S01]  /*40b0*/  ISETP.GE.U32.AND P6, PT, R18, 0x7fffffb5, PT ;  /* 0x7fffffb51200780c */ /* 0x000fe20003fc6070 */
[----:B------:R-:W-:Y:S01]  /*40c0*/  IMAD R18, R118, 0x2c, RZ ;  /* 0x0000002c76127824 */ /* 0x000fe200078e02ff */
[----:B------:R-:W-:-:S02]  /*40d0*/  LEA.HI.X.SX32 R23, R199, R117, 0x2, P0 ;  /* 0x00000075c7177211 */ /* 0x000fc400000f16ff */
[----:B------:R-:W-:Y:S02]  /*40e0*/  CS2R R46, SRZ ;  /* 0x00000000002e7805 */ /* 0x000fe4000001ff00 */
[----:B------:R-:W-:Y:S02]  /*40f0*/  IADD3 R28, P0, R17, R116, RZ ;  /* 0x00000074111c7210 */ /* 0x000fe40007f1e0ff */
[----:B------:R-:W-:Y:S02]  /*4100*/  CS2R R48, SRZ ;  /* 0x0000000000307805 */ /* 0x000fe4000001ff00 */
[----:B------:R-:W-:Y:S01]  /*4110*/  SHF.R.U64 R19, R25, 0x15, RZ ;  /* 0x0000001519137819 */ /* 0x000fe200000012ff */
[----:B------:R3:W-:Y:S01]  /*4120*/  LDGSTS.E [R35+0x4], desc[UR20][R22.64], !P2 ;  /* 0x0000400016237fae */ /* 0x0007e2000d121854 */
[----:B------:R-:W-:Y:S02]  /*4130*/  LEA.HI.X.SX32 R29, R198, R117, 0x2, P0 ;  /* 0x00000075c61d7211 */ /* 0x000fe400000f16ff */
[----:B------:R-:W-:-:S02]  /*4140*/  CS2R R50, SRZ ;  /* 0x0000000000327805 */ /* 0x000fc4000001ff00 */
[-C--:B------:R-:W-:Y:S01]  /*4150*/  IADD3 R30, P0, R18, R116.reuse, RZ ;  /* 0x00000074121e7210 */ /* 0x080fe20007f1e0ff */
[C---:B-1----:R-:W-:Y:S01]  /*4160*/  IMAD R21, R118.reuse, 0xa4, RZ ;  /* 0x000000a476157824 */ /* 0x042fe200078e02ff */
[----:B------:R-:W-:Y:S01]  /*4170*/  SHF.R.U64 R20, R25, 0x16, RZ ;  /* 0x0000001619147819 */ /* 0x000fe200000012ff */
[----:B------:R1:W-:Y:S01]  /*4180*/  LDGSTS.E [R35+0x8], desc[UR20][R28.64], !P3 ;  /* 0x000080001c237fae */ /* 0x0003e2000d921854 */
[----:B------:R-:W-:Y:S02]  /*4190*/  LEA.HI.X.SX32 R31, R197, R117, 0x2, P0 ;  /* 0x00000075c51f7211 */ /* 0x000fe400000f16ff */
[----:B------:R-:W-:Y:S02]  /*41a0*/  CS2R R52, SRZ ;  /* 0x0000000000347805 */ /* 0x000fe4000001ff00 */
[----:B------:R-:W-:Y:S01]  /*41b0*/  LOP3.LUT P0, RZ, R19, 0x1, RZ, 0xc0, !PT ;  /* 0x0000000113ff7812 */ /* 0x000fe2000780c0ff */
[----:B------:R-:W-:Y:S01]  /*41c0*/  IMAD R19, R118, 0x29, RZ ;  /* 0x0000002976137824 */ /* 0x000fe200078e02ff */
[----:B------:R-:W-:Y:S01]  /*41d0*/  SHF.R.U64 R27, R25, 0x14, RZ ;  /* 0x00000014191b7819 */ /* 0x000fe200000012ff */
[----:B------:R4:W-:Y:S01]  /*41e0*/  LDGSTS.E [R35+0xc], desc[UR20][R30.64], !P6 ;  /* 0x0000c0001e237fae */ /* 0x0009e2000f121854 */
[----:B---3--:R-:W-:-:S02]  /*41f0*/  IADD3 R22, P3, R21, R116, RZ ;  /* 0x0000007415167210 */ /* 0x008fc40007f7e0ff */
[----:B------:R-:W-:Y:S02]  /*4200*/  CS2R R54, SRZ ;  /* 0x0000000000367805 */ /* 0x000fe4000001ff00 */
[----:B------:R-:W-:Y:S01]  /*4210*/  LOP3.LUT P4, RZ, R20, 0x1, RZ, 0xc0, !PT ;  /* 0x0000000114ff7812 */ /* 0x000fe2000788c0ff */
[C---:B------:R-:W-:Y:S01]  /*4220*/  IMAD R20, R118.reuse, 0x2a, RZ ;  /* 0x0000002a76147824 */ /* 0x040fe200078e02ff */
[-C--:B------:R-:W-:Y:S02]  /*4230*/  IADD3 R32, P2, R33, R116.reuse, RZ ;  /* 0x0000007421207210 */ /* 0x080fe40007f5e0ff */
[-C--:B------:R-:W-:Y:S02]  /*4240*/  LEA.HI.X.SX32 R23, R19, R117.reuse, 0x2, P3 ;  /* 0x0000007513177211 */ /* 0x080fe400018f16ff */
[----:B------:R-:W-:Y:S02]  /*4250*/  LOP3.LUT P3, RZ, R27, 0x1, RZ, 0xc0, !PT ;  /* 0x000000011bff7812 */ /* 0x000fe4000786c0ff */
[-C--:B------:R-:W-:Y:S01]  /*4260*/  LEA.HI.X.SX32 R33, R17, R117.reuse, 0x2, P2 ;  /* 0x0000007511217211 */ /* 0x080fe200010f16ff */
[----:B------:R-:W3:Y:S01]  /*4270*/  LDC R27, c[0x0][0x230] ;  /* 0x00008c00ff1b7b82 */ /* 0x000ee20000000800 */
[----:B-1----:R-:W-:Y:S01]  /*4280*/  IADD3 R28, P2, R37, R116, RZ ;  /* 0x00000074251c7210 */ /* 0x002fe20007f5e0ff */
[----:B----4-:R-:W-:Y:S01]  /*4290*/  IMAD R31, R118, 0xac, RZ ;  /* 0x000000ac761f7824 */ /* 0x010fe200078e02ff */
[----:B------:R-:W-:Y:S01]  /*42a0*/  SHF.R.U64 R21, R25, 0x13, RZ ;  /* 0x0000001319157819 */ /* 0x000fe200000012ff */
[----:B------:R1:W-:Y:S01]  /*42b0*/  LDGSTS.E [R35+0x4000], desc[UR20][R32.64], P5 ;  /* 0x0400000020237fae */ /* 0x0003e2000a921854 */
[----:B------:R-:W-:-:S02]  /*42c0*/  LEA.HI.X.SX32 R29, R20, R117, 0x2, P2 ;  /* 0x00000075141d7211 */ /* 0x000fc400010f16ff */
[----:B------:R-:W-:Y:S01]  /*42d0*/  LOP3.LUT P2, RZ, R21, 0x1, RZ, 0xc0, !PT ;  /* 0x0000000115ff7812 */ /* 0x000fe2000784c0ff */
[----:B------:R-:W4:Y:S01]  /*42e0*/  LDC R30, c[0x0][0x230] ;  /* 0x00008c00ff1e7b82 */ /* 0x000f220000000800 */
[----:B------:R5:W-:Y:S01]  /*42f0*/  LDGSTS.E [R35+0x4004], desc[UR20][R22.64], P4 ;  /* 0x0400400016237fae */ /* 0x000be2000a121854 */
[----:B------:R-:W-:Y:S01]  /*4300*/  IMAD R21, R118, 0x2b, RZ ;  /* 0x0000002b76157824 */ /* 0x000fe200078e02ff */
[----:B------:R-:W-:Y:S02]  /*4310*/  LOP3.LUT R88, R2, 0x30, RZ, 0x3c, !PT ;  /* 0x0000003002587812 */ /* 0x000fe400078e3cff */
[----:B------:R2:W-:Y:S03]  /*4320*/  LDGSTS.E [R35+0x4008], desc[UR20][R28.64], P0 ;  /* 0x040080001c237fae */ /* 0x0005e60008121854 */
[----:B-1----:R-:W1:Y:S01]  /*4330*/  LDC R32, c[0x0][0x230] ;  /* 0x00008c00ff207b82 */ /* 0x002e620000000800 */
[----:B------:R-:W-:-:S02]  /*4340*/  VIADD R37, R88, UR7 ;  /* 0x0000000758257c36 */ /* 0x000fc40008000000 */
[----:B------:R-:W-:Y:S01]  /*4350*/  IMAD R88, R118, 0x38, RZ ;  /* 0x0000003876587824 */ /* 0x000fe200078e02ff */
[----:B-----5:R-:W-:-:S04]  /*4360*/  IADD3 R22, P0, R31, R116, RZ ;  /* 0x000000741f167210 */ /* 0x020fc80007f1e0ff */
[----:B------:R-:W5:Y:S01]  /*4370*/  LDC R31, c[0x0][0x230] ;  /* 0x00008c00ff1f7b82 */ /* 0x000f620000000800 */
[----:B------:R-:W-:Y:S01]  /*4380*/  LEA.HI.X.SX32 R23, R21, R117, 0x2, P0 ;  /* 0x0000007515177211 */ /* 0x000fe200000f16ff */
[----:B---3--:R-:W-:Y:S02]  /*4390*/  VIADD R27, R27, 0xfffffff2 ;  /* 0xfffffff21b1b7836 */ /* 0x008fe40000000000 */
[----:B--2---:R-:W-:Y:S02]  /*43a0*/  VIADD R28, R34, 0xfffffff0 ;  /* 0xfffffff0221c7836 */ /* 0x004fe40000000000 */
[----:B------:R2:W-:Y:S01]  /*43b0*/  LDGSTS.E [R35+0x400c], desc[UR20][R22.64], P3 ;  /* 0x0400c00016237fae */ /* 0x0005e20009921854 */
[----:B------:R-:W-:Y:S01]  /*43c0*/  ISETP.GE.U32.AND P5, PT, R27, 0x7fffffb3, PT ;  /* 0x7fffffb31b00780c */ /* 0x000fe20003fa6070 */
[----:B----4-:R-:W-:Y:S01]  /*43d0*/  VIADD R27, R30, 0xfffffff3 ;  /* 0xfffffff31e1b7836 */ /* 0x010fe20000000000 */
[----:B------:R-:W-:Y:S01]  /*43e0*/  ISETP.GE.U32.AND P0, PT, R28, 0x7fffffb1, PT ;  /* 0x7fffffb11c00780c */ /* 0x000fe20003f06070 */
[----:B------:R-:W3:Y:S03]  /*43f0*/  LDC R33, c[0x0][0x230] ;  /* 0x00008c00ff217b82 */ /* 0x000ee60000000800 */
[----:B------:R-:W-:Y:S01]  /*4400*/  ISETP.GE.U32.AND P4, PT, R27, 0x7fffffb4, PT ;  /* 0x7fffffb41b00780c */ /* 0x000fe20003f86070 */
[----:B-1----:R-:W-:-:S02]  /*4410*/  VIADD R32, R32, 0xffffffe6 ;  /* 0xffffffe620207836 */ /* 0x002fc40000000000 */
[C---:B--2---:R-:W-:Y:S02]  /*4420*/  IMAD R22, R118.reuse, 0x30, RZ ;  /* 0x0000003076167824 */ /* 0x044fe400078e02ff */
[----:B------:R-:W1:Y:S01]  /*4430*/  LDC R34, c[0x0][0x230] ;  /* 0x00008c00ff227b82 */ /* 0x000e620000000800 */
[----:B------:R-:W-:Y:S01]  /*4440*/  IMAD R23, R118, 0x34, RZ ;  /* 0x0000003476177824 */ /* 0x000fe200078e02ff */
[----:B------:R-:W-:Y:S02]  /*4450*/  SHF.R.U64 R35, R25, 0x11, RZ ;  /* 0x0000001119237819 */ /* 0x000fe400000012ff */
[----:B------:R-:W-:Y:S01]  /*4460*/  IADD3 R28, P3, R22, R116, RZ ;  /* 0x00000074161c7210 */ /* 0x000fe20007f7e0ff */
[----:B-----5:R-:W-:-:S03]  /*4470*/  VIADD R27, R31, 0xfffffff1 ;  /* 0xfffffff11f1b7836 */ /* 0x020fc60000000000 */
[----:B------:R-:W-:Y:S02]  /*4480*/  LEA.HI.X.SX32 R29, R5, R117, 0x2, P3 ;  /* 0x00000075051d7211 */ /* 0x000fe400018f16ff */
[----:B------:R-:W-:-:S03]  /*4490*/  IADD3 R30, P3, R23, R116, RZ ;  /* 0x00000074171e7210 */ /* 0x000fc60007f7e0ff */
[----:B------:R2:W-:Y:S01]  /*44a0*/  LDGSTS.E [R37], desc[UR20][R28.64], !P4 ;  /* 0x000000001c257fae */ /* 0x0005e2000e121854 */
[----:B------:R-:W-:Y:S02]  /*44b0*/  LEA.HI.X.SX32 R31, R196, R117, 0x2, P3 ;  /* 0x00000075c41f7211 */ /* 0x000fe400018f16ff */
[----:B------:R-:W-:Y:S02]  /*44c0*/  ISETP.GE.U32.AND P3, PT, R27, 0x7fffffb2, PT ;  /* 0x7fffffb21b00780c */ /* 0x000fe40003f66070 */
[----:B------:R-:W4:Y:S01]  /*44d0*/  LDC R27, c[0x0][0x230] ;  /* 0x00008c00ff1b7b82 */ /* 0x000f220000000800 */
[----:B------:R5:W-:Y:S01]  /*44e0*/  LDGSTS.E [R37+0x4], desc[UR20][R30.64], !P5 ;  /* 0x000040001e257fae */ /* 0x000be2000e921854 */
[----:B--2---:R-:W-:-:S04]  /*44f0*/  IADD3 R28, P4, R88, R116, RZ ;  /* 0x00000074581c7210 */ /* 0x004fc80007f9e0ff */
[-C--:B------:R-:W-:Y:S02]  /*4500*/  LEA.HI.X.SX32 R29, R195, R117.reuse, 0x2, P4 ;  /* 0x00000075c31d7211 */ /* 0x080fe400020f16ff */
[----:B-----5:R-:W-:Y:S02]  /*4510*/  SHF.R.U64 R31, R25, 0x12, RZ ;  /* 0x00000012191f7819 */ /* 0x020fe400000012ff */
[----:B------:R-:W-:Y:S01]  /*4520*/  IADD3 R30, P6, R89, R116, RZ ;  /* 0x00000074591e7210 */ /* 0x000fe20007fde0ff */
[----:B------:R1:W-:Y:S01]  /*4530*/  LDGSTS.E [R37+0x8], desc[UR20][R28.64], !P3 ;  /* 0x000080001c257fae */ /* 0x0003e2000d921854 */
[----:B------:R-:W-:Y:S02]  /*4540*/  LOP3.LUT P5, RZ, R31, 0x1, RZ, 0xc0, !PT ;  /* 0x000000011fff7812 */ /* 0x000fe400078ac0ff */
[----:B------:R-:W-:Y:S02]  /*4550*/  LEA.HI.X.SX32 R31, R194, R117, 0x2, P6 ;  /* 0x00000075c21f7211 */ /* 0x000fe400030f16ff */
[----:B------:R-:W-:Y:S01]  /*4560*/  LOP3.LUT P4, RZ, R35, 0x1, RZ, 0xc0, !PT ;  /* 0x0000000123ff7812 */ /* 0x000fe2000788c0ff */
[----:B------:R-:W-:-:S02]  /*4570*/  IMAD R35, R118, 0xbc, RZ ;  /* 0x000000bc76237824 */ /* 0x000fc400078e02ff */
[----:B----4-:R-:W-:Y:S01]  /*4580*/  VIADD R27, R27, 0xffffffe7 ;  /* 0xffffffe71b1b7836 */ /* 0x010fe20000000000 */
[----:B------:R2:W-:Y:S01]  /*4590*/  LDGSTS.E [R37+0xc], desc[UR20][R30.64], !P0 ;  /* 0x0000c0001e257fae */ /* 0x0005e2000c121854 */
[----:B------:R-:W-:Y:S01]  /*45a0*/  ISETP.GE.U32.AND P0, PT, R32, 0x7fffffa7, PT ;  /* 0x7fffffa72000780c */ /* 0x000fe20003f06070 */
[----:B-1----:R-:W-:Y:S02]  /*45b0*/  VIADD R28, R34, 0xffffffe2 ;  /* 0xffffffe2221c7836 */ /* 0x002fe40000000000 */
[----:B------:R-:W-:Y:S01]  /*45c0*/  ISETP.GE.U32.AND P3, PT, R27, 0x7fffffa8, PT ;  /* 0x7fffffa81b00780c */ /* 0x000fe20003f66070 */
[----:B---3--:R-:W-:Y:S02]  /*45d0*/  VIADD R27, R33, 0xffffffe0 ;  /* 0xffffffe0211b7836 */ /* 0x008fe40000000000 */
[C---:B------:R-:W-:Y:S01]  /*45e0*/  IMAD R33, R118.reuse, 0xb8, RZ ;  /* 0x000000b876217824 */ /* 0x040fe200078e02ff */
[----:B--2---:R-:W-:Y:S01]  /*45f0*/  SEL R30, RZ, 0x4, P0 ;  /* 0x00000004ff1e7807 */ /* 0x004fe20000000000 */
[----:B------:R-:W-:Y:S01]  /*4600*/  IMAD R31, R118, 0xb0, RZ ;  /* 0x000000b0761f7824 */ /* 0x000fe200078e02ff */
[----:B------:R-:W-:-:S02]  /*4610*/  ISETP.GE.U32.AND P0, PT, R27, 0x7fffffa1, PT ;  /* 0x7fffffa11b00780c */ /* 0x000fc40003f06070 */
[----:B------:R-:W-:Y:S02]  /*4620*/  SEL R27, RZ, 0x7fff8, P3 ;  /* 0x0007fff8ff1b7807 */ /* 0x000fe40001800000 */
[----:B------:R-:W-:Y:S02]  /*4630*/  ISETP.GE.U32.AND P3, PT, R28, 0x7fffffa3, PT ;  /* 0x7fffffa31c00780c */ /* 0x000fe40003f66070 */
[----:B------:R-:W-:Y:S02]  /*4640*/  SEL R28, RZ, 0x1, P0 ;  /* 0x00000001ff1c7807 */ /* 0x000fe40000000000 */
[----:B------:R-:W-:Y:S02]  /*4650*/  SEL R29, RZ, 0x4, P3 ;  /* 0x00000004ff1d7807 */ /* 0x000fe40001800000 */
[----:B------:R-:W-:Y:S01]  /*4660*/  IADD3 R27, R27, UR12, R30 ;  /* 0x0000000c1b1b7c10 */ /* 0x000fe2000fffe01e */
[----:B------:R-:W-:-:S05]  /*4670*/  VIADD R28, R28, UR15 ;  /* 0x0000000f1c1c7c36 */ /* 0x000fca0008000000 */
[----:B------:R-:W-:Y:S02]  /*4680*/  LOP3.LUT R32, R28, 0x3, RZ, 0xc0, !PT ;  /* 0x000000031c207812 */ /* 0x000fe400078ec0ff */
[-C--:B------:R-:W-:Y:S01]  /*4690*/  IADD3 R28, P3, R31, R116.reuse, RZ ;  /* 0x000000741f1c7210 */ /* 0x080fe20007f7e0ff */
[----:B------:R-:W-:Y:S01]  /*46a0*/  IMAD R31, R118, 0xb4, RZ ;  /* 0x000000b4761f7824 */ /* 0x000fe200078e02ff */
[----:B------:R-:W-:Y:S02]  /*46b0*/  IADD3 R32, R32, UR14, R29 ;  /* 0x0000000e20207c10 */ /* 0x000fe4000fffe01d */
[----:B------:R-:W-:Y:S02]  /*46c0*/  LEA.HI.X.SX32 R29, R18, R117, 0x2, P3 ;  /* 0x00000075121d7211 */ /* 0x000fe400018f16ff */
[----:B------:R-:W-:Y:S02]  /*46d0*/  LOP3.LUT R32, R32, 0xf, RZ, 0xc0, !PT ;  /* 0x0000000f20207812 */ /* 0x000fe400078ec0ff */
[----:B------:R-:W-:Y:S01]  /*46e0*/  IADD3 R30, P3, R33, R116, RZ ;  /* 0x00000074211e7210 */ /* 0x000fe20007f7e0ff */
[----:B------:R1:W-:Y:S02]  /*46f0*/  LDGSTS.E [R37+0x4000], desc[UR20][R28.64], P2 ;  /* 0x040000001c257fae */ /* 0x0003e40009121854 */
[----:B------:R-:W-:-:S05]  /*4700*/  IMAD R27, R27, 0x10, R32 ;  /* 0x000000101b1b7824 */ /* 0x000fca00078e0220 */
[----:B------:R-:W-:Y:S02]  /*4710*/  LOP3.LUT R27, R27, 0xff, RZ, 0xc0, !PT ;  /* 0x000000ff1b1b7812 */ /* 0x000fe400078ec0ff */
[----:B-1----:R-:W-:-:S03]  /*4720*/  IADD3 R28, P2, R31, R116, RZ ;  /* 0x000000741f1c7210 */ /* 0x002fc60007f5e0ff */
[----:B------:R-:W-:Y:S01]  /*4730*/  VIADD R27, R27, UR4 ;  /* 0x000000041b1b7c36 */ /* 0x000fe20008000000 */
[----:B------:R-:W-:Y:S02]  /*4740*/  SHF.R.U64 R31, R25, 0x10, RZ ;  /* 0x00000010191f7819 */ /* 0x000fe400000012ff */
[-C--:B------:R-:W-:Y:S02]  /*4750*/  LEA.HI.X.SX32 R29, R90, R117.reuse, 0x2, P2 ;  /* 0x000000755a1d7211 */ /* 0x080fe400010f16ff */
[----:B------:R-:W-:Y:S02]  /*4760*/  LOP3.LUT P2, RZ, R31, 0x1, RZ, 0xc0, !PT ;  /* 0x000000011fff7812 */ /* 0x000fe4000784c0ff */
[----:B------:R-:W-:Y:S01]  /*4770*/  LOP3.LUT R27, R27, 0xffff, RZ, 0xc0, !PT ;  /* 0x0000ffff1b1b7812 */ /* 0x000fe200078ec0ff */
[----:B------:R1:W-:Y:S01]  /*4780*/  LDGSTS.E [R37+0x4004], desc[UR20][R28.64], P5 ;  /* 0x040040001c257fae */ /* 0x0003e2000a921854 */
[----:B------:R-:W-:Y:S02]  /*4790*/  LEA.HI.X.SX32 R31, R91, R117, 0x2, P3 ;  /* 0x000000755b1f7211 */ /* 0x000fe400018f16ff */
[----:B------:R-:W-:-:S02]  /*47a0*/  IADD3 R32, P3, R35, R116, RZ ;  /* 0x0000007423207210 */ /* 0x000fc40007f7e0ff */
[--C-:B------:R-:W-:Y:S01]  /*47b0*/  SHF.R.U32.HI R35, RZ, 0xf, R27.reuse ;  /* 0x0000000fff237819 */ /* 0x100fe2000001161b */
[----:B------:R2:W-:Y:S01]  /*47c0*/  LDGSTS.E [R37+0x4008], desc[UR20][R30.64], P4 ;  /* 0x040080001e257fae */ /* 0x0005e2000a121854 */
[----:B------:R-:W-:Y:S02]  /*47d0*/  LEA.HI.X.SX32 R33, R92, R117, 0x2, P3 ;  /* 0x000000755c217211 */ /* 0x000fe400018f16ff */
[----:B------:R-:W-:Y:S02]  /*47e0*/  SHF.R.U32.HI R34, RZ, 0xe, R27 ;  /* 0x0000000eff227819 */ /* 0x000fe4000001161b */
[----:B------:R-:W-:Y:S01]  /*47f0*/  LOP3.LUT P3, RZ, R35, 0x1, RZ, 0xc0, !PT ;  /* 0x0000000123ff7812 */ /* 0x000fe2000786c0ff */
[----:B-1----:R-:W-:Y:S01]  /*4800*/  IMAD R29, R118, 0x44, RZ ;  /* 0x00000044761d7824 */ /* 0x002fe200078e02ff */
[----:B------:R1:W-:Y:S01]  /*4810*/  LDGSTS.E [R37+0x400c], desc[UR20][R32.64], P2 ;  /* 0x0400c00020257fae */ /* 0x0003e20009121854 */
[----:B------:R-:W-:Y:S02]  /*4820*/  LOP3.LUT P4, RZ, R34, 0x1, RZ, 0xc0, !PT ;  /* 0x0000000122ff7812 */ /* 0x000fe4000788c0ff */
[----:B------:R-:W-:-:S02]  /*4830*/  LEA R28, P2, R118, R116, 0x6 ;  /* 0x00000074761c7211 */ /* 0x000fc400078430ff */
[--C-:B--2---:R-:W-:Y:S02]  /*4840*/  SHF.R.U32.HI R31, RZ, 0xd, R27.reuse ;  /* 0x0000000dff1f7819 */ /* 0x104fe4000001161b */
[----:B------:R-:W-:Y:S02]  /*4850*/  IADD3 R30, P6, R29, R116, RZ ;  /* 0x000000741d1e7210 */ /* 0x000fe40007fde0ff */
[-C--:B------:R-:W-:Y:S02]  /*4860*/  LEA.HI.X.SX32 R29, R123, R117.reuse, 0x2, P2 ;  /* 0x000000757b1d7211 */ /* 0x080fe400010f16ff */
[----:B------:R-:W-:Y:S01]  /*4870*/  LOP3.LUT P5, RZ, R31, 0x1, RZ, 0xc0, !PT ;  /* 0x000000011fff7812 */ /* 0x000fe200078ac0ff */
[----:B-1----:R-:W-:Y:S01]  /*4880*/  VIADD R37, R94, UR7 ;  /* 0x000000075e257c36 */ /* 0x002fe20008000000 */
[----:B------:R-:W-:Y:S01]  /*4890*/  LEA.HI.X.SX32 R31, R93, R117, 0x2, P6 ;  /* 0x000000755d1f7211 */ /* 0x000fe200030f16ff */
[C---:B------:R-:W-:Y:S01]  /*48a0*/  IMAD R33, R118.reuse, 0x48, RZ ;  /* 0x0000004876217824 */ /* 0x040fe200078e02ff */
[----:B------:R-:W-:Y:S01]  /*48b0*/  SHF.R.U32.HI R34, RZ, 0xc, R27 ;  /* 0x0000000cff227819 */ /* 0x000fe2000001161b */
[----:B------:R-:W-:Y:S01]  /*48c0*/  IMAD R94, R118, 0x12, RZ ;  /* 0x00000012765e7824 */ /* 0x000fe200078e02ff */
[----:B------:R1:W-:Y:S01]  /*48d0*/  LDGSTS.E [R37], desc[UR20][R28.64], P3 ;  /* 0x000000001c257fae */ /* 0x0003e20009921854 */
[----:B------:R-:W-:-:S02]  /*48e0*/  SHF.R.U64 R35, R25, 0xf, RZ ;  /* 0x0000000f19237819 */ /* 0x000fc400000012ff */
[-C--:B------:R-:W-:Y:S01]  /*48f0*/  IADD3 R32, P3, R33, R116.reuse, RZ ;  /* 0x0000007421207210 */ /* 0x080fe20007f7e0ff */
[----:B------:R2:W-:Y:S01]  /*4900*/  LDGSTS.E [R37+0x4], desc[UR20][R30.64], P4 ;  /* 0x000040001e257fae */ /* 0x0005e2000a121854 */
[----:B------:R-:W-:Y:S02]  /*4910*/  LOP3.LUT P2, RZ, R34, 0x1, RZ, 0xc0, !PT ;  /* 0x0000000122ff7812 */ /* 0x000fe4000784c0ff */
[----:B------:R-:W-:Y:S02]  /*4920*/  LOP3.LUT P4, RZ, R35, 0x1, RZ, 0xc0, !PT ;  /* 0x0000000123ff7812 */ /* 0x000fe4000788c0ff */
[-C--:B------:R-:W-:Y:S02]  /*4930*/  LEA.HI.X.SX32 R33, R94, R117.reuse, 0x2, P3 ;  /* 0x000000755e217211 */ /* 0x080fe400018f16ff */
[-C--:B------:R-:W-:Y:S01]  /*4940*/  IADD3 R34, P6, R39, R116.reuse, RZ ;  /* 0x0000007427227210 */ /* 0x080fe20007fde0ff */
[C---:B------:R-:W-:Y:S01]  /*4950*/  IMAD R39, R118.reuse, 0xc4, RZ ;  /* 0x000000c476277824 */ /* 0x040fe200078e02ff */
[----:B-1----:R-:W-:Y:S01]  /*4960*/  SHF.R.U64 R29, R25, 0xe, RZ ;  /* 0x0000000e191d7819 */ /* 0x002fe200000012ff */
[----:B------:R-:W-:Y:S01]  /*4970*/  LDGSTS.E [R37+0x8], desc[UR20][R32.64], P5 ;  /* 0x0000800020257fae */ /* 0x000fe2000a921854 */
[----:B------:R-:W-:Y:S01]  /*4980*/  IADD3 R28, P3, R41, R116, RZ ;  /* 0x00000074291c7210 */ /* 0x000fe20007f7e0ff */
[----:B------:R-:W-:Y:S01]  /*4990*/  IMAD R41, R118, 0xc8, RZ ;  /* 0x000000c876297824 */ /* 0x000fe200078e02ff */
[----:B------:R-:W-:-:S02]  /*49a0*/  LEA.HI.X.SX32 R35, R95, R117, 0x2, P6 ;  /* 0x000000755f237211 */ /* 0x000fc400030f16ff */
[----:B------:R-:W-:Y:S02]  /*49b0*/  LOP3.LUT P5, RZ, R29, 0x1, RZ, 0xc0, !PT ;  /* 0x000000011dff7812 */ /* 0x000fe400078ac0ff */
[----:B------:R-:W-:Y:S01]  /*49c0*/  LEA.HI.X.SX32 R29, R22, R117, 0x2, P3 ;  /* 0x00000075161d7211 */ /* 0x000fe200018f16ff */
[----:B------:R1:W-:Y:S01]  /*49d0*/  LDGSTS.E [R37+0xc], desc[UR20][R34.64], P2 ;  /* 0x0000c00022257fae */ /* 0x0003e20009121854 */
[C---:B--2---:R-:W-:Y:S02]  /*49e0*/  SHF.R.U64 R30, R25.reuse, 0xd, RZ ;  /* 0x0000000d191e7819 */ /* 0x044fe400000012ff */
[----:B------:R-:W-:Y:S01]  /*49f0*/  SHF.R.U64 R31, R25, 0xc, RZ ;  /* 0x0000000c191f7819 */ /* 0x000fe200000012ff */
[----:B------:R2:W-:Y:S01]  /*4a00*/  LDGSTS.E [R37+0x4000], desc[UR20][R28.64], P4 ;  /* 0x040000001c257fae */ /* 0x0005e2000a121854 */
[----:B------:R-:W-:Y:S02]  /*4a10*/  LOP3.LUT P3, RZ, R30, 0x1, RZ, 0xc0, !PT ;  /* 0x000000011eff7812 */ /* 0x000fe4000786c0ff */
[----:B------:R-:W-:Y:S01]  /*4a20*/  IADD3 R30, P4, R39, R116, RZ ;  /* 0x00000074271e7210 */ /* 0x000fe20007f9e0ff */
[----:B------:R-:W-:Y:S01]  /*4a30*/  IMAD R39, R118, 0xcc, RZ ;  /* 0x000000cc76277824 */ /* 0x000fe200078e02ff */
[----:B------:R-:W-:-:S02]  /*4a40*/  LOP3.LUT P2, RZ, R31, 0x1, RZ, 0xc0, !PT ;  /* 0x000000011fff7812 */ /* 0x000fc4000784c0ff */
[-C--:B------:R-:W-:Y:S01]  /*4a50*/  LEA.HI.X.SX32 R31, R96, R117.reuse, 0x2, P4 ;  /* 0x00000075601f7211 */ /* 0x080fe200020f16ff */
[C---:B-1----:R-:W-:Y:S01]  /*4a60*/  IMAD R35, R118.reuse, 0x50, RZ ;  /* 0x0000005076237824 */ /* 0x042fe200078e02ff */
[-C--:B------:R-:W-:Y:S01]  /*4a70*/  IADD3 R32, P4, R41, R116.reuse, RZ ;  /* 0x0000007429207210 */ /* 0x080fe20007f9e0ff */
[C---:B------:R-:W-:Y:S01]  /*4a80*/  IMAD R41, R118.reuse, 0xd0, RZ ;  /* 0x000000d076297824 */ /* 0x040fe200078e02ff */
[--C-:B------:R-:W-:Y:S01]  /*4a90*/  SHF.R.U32.HI R34, RZ, 0xa, R27.reuse ;  /* 0x0000000aff227819 */ /* 0x100fe2000001161b */
[----:B------:R1:W-:Y:S01]  /*4aa0*/  LDGSTS.E [R37+0x4004], desc[UR20][R30.64], P5 ;  /* 0x040040001e257fae */ /* 0x0003e2000a921854 */
[----:B--2---:R-:W-:Y:S02]  /*4ab0*/  SHF.R.U32.HI R29, RZ, 0xb, R27 ;  /* 0x0000000bff1d7819 */ /* 0x004fe4000001161b */
[----:B------:R-:W-:Y:S01]  /*4ac0*/  IADD3 R28, P6, R39, R116, RZ ;  /* 0x00000074271c7210 */ /* 0x000fe20007fde0ff */
[----:B------:R-:W-:Y:S01]  /*4ad0*/  IMAD R39, R118, 0x54, RZ ;  /* 0x0000005476277824 */ /* 0x000fe200078e02ff */
[----:B------:R-:W-:-:S02]  /*4ae0*/  LEA.HI.X.SX32 R33, R97, R117, 0x2, P4 ;  /* 0x0000007561217211 */ /* 0x000fc400020f16ff */
[----:B------:R-:W-:Y:S02]  /*4af0*/  LOP3.LUT P4, RZ, R29, 0x1, RZ, 0xc0, !PT ;  /* 0x000000011dff7812 */ /* 0x000fe4000788c0ff */
[-C--:B------:R-:W-:Y:S01]  /*4b00*/  LEA.HI.X.SX32 R29, R98, R117.reuse, 0x2, P6 ;  /* 0x00000075621d7211 */ /* 0x080fe200030f16ff */
[----:B------:R2:W-:Y:S01]  /*4b10*/  LDGSTS.E [R37+0x4008], desc[UR20][R32.64], P3 ;  /* 0x0400800020257fae */ /* 0x0005e20009921854 */
[----:B------:R-:W-:Y:S02]  /*4b20*/  LOP3.LUT P5, RZ, R34, 0x1, RZ, 0xc0, !PT ;  /* 0x0000000122ff7812 */ /* 0x000fe400078ac0ff */
[-C--:B-1----:R-:W-:Y:S01]  /*4b30*/  IADD3 R30, P6, R39, R116.reuse, RZ ;  /* 0x00000074271e7210 */ /* 0x082fe20007fde0ff */
[----:B------:R1:W-:Y:S01]  /*4b40*/  LDGSTS.E [R37+0x400c], desc[UR20][R28.64], P2 ;  /* 0x0400c0001c257fae */ /* 0x0003e20009121854 */
[----:B------:R-:W-:Y:S01]  /*4b50*/  IADD3 R34, P2, R35, R116, RZ ;  /* 0x0000007423227210 */ /* 0x000fe20007f5e0ff */
[----:B------:R-:W-:Y:S01]  /*4b60*/  VIADD R39, R100, UR7 ;  /* 0x0000000764277c36 */ /* 0x000fe20008000000 */
[----:B------:R-:W-:Y:S01]  /*4b70*/  SHF.R.U32.HI R31, RZ, 0x9, R27 ;  /* 0x00000009ff1f7819 */ /* 0x000fe2000001161b */
[----:B------:R-:W-:Y:S01]  /*4b80*/  IMAD R100, R118, 0x16, RZ ;  /* 0x0000001676647824 */ /* 0x000fe200078e02ff */
[----:B------:R-:W-:-:S02]  /*4b90*/  LEA.HI.X.SX32 R35, R10, R117, 0x2, P2 ;  /* 0x000000750a237211 */ /* 0x000fc400010f16ff */
[----:B------:R-:W-:Y:S02]  /*4ba0*/  SHF.R.U32.HI R36, RZ, 0x8, R27 ;  /* 0x00000008ff247819 */ /* 0x000fe4000001161b */
[----:B------:R-:W-:Y:S01]  /*4bb0*/  LOP3.LUT P3, RZ, R31, 0x1, RZ, 0xc0, !PT ;  /* 0x000000011fff7812 */ /* 0x000fe2000786c0ff */
[----:B------:R3:W-:Y:S01]  /*4bc0*/  LDGSTS.E [R39], desc[UR20][R34.64], P4 ;  /* 0x0000000022277fae */ /* 0x0007e2000a121854 */
[----:B--2---:R-:W-:Y:S01]  /*4bd0*/  SHF.R.U64 R33, R25, 0xb, RZ ;  /* 0x0000000b19217819 */ /* 0x004fe200000012ff */
[C---:B-1----:R-:W-:Y:S01]  /*4be0*/  IMAD R29, R118.reuse, 0x58, RZ ;  /* 0x00000058761d7824 */ /* 0x042fe200078e02ff */
[-C--:B------:R-:W-:Y:S01]  /*4bf0*/  LEA.HI.X.SX32 R31, R99, R117.reuse, 0x2, P6 ;  /* 0x00000075631f7211 */ /* 0x080fe200030f16ff */
[----:B------:R-:W-:Y:S01]  /*4c00*/  IMAD R37, R118, 0x5c, RZ ;  /* 0x0000005c76257824 */ /* 0x000fe200078e02ff */
[----:B------:R-:W-:Y:S02]  /*4c10*/  LOP3.LUT P2, RZ, R36, 0x1, RZ, 0xc0, !PT ;  /* 0x0000000124ff7812 */ /* 0x000fe4000784c0ff */
[-C--:B------:R-:W-:Y:S01]  /*4c20*/  IADD3 R28, P4, R29, R116.reuse, RZ ;  /* 0x000000741d1c7210 */ /* 0x080fe20007f9e0ff */
[----:B------:R1:W-:Y:S01]  /*4c30*/  LDGSTS.E [R39+0x4], desc[UR20][R30.64], P5 ;  /* 0x000040001e277fae */ /* 0x0003e2000a921854 */
[----:B------:R-:W-:Y:S01]  /*4c40*/  IADD3 R32, P5, R37, R116, RZ ;  /* 0x0000007425207210 */ /* 0x000fe20007fbe0ff */
[----:B------:R-:W-:Y:S01]  /*4c50*/  IMAD R37, R118, 0xd4, RZ ;  /* 0x000000d476257824 */ /* 0x000fe200078e02ff */
[----:B------:R-:W-:-:S02]  /*4c60*/  LEA.HI.X.SX32 R29, R100, R117, 0x2, P4 ;  /* 0x00000075641d7211 */ /* 0x000fc400020f16ff */
[----:B------:R-:W-:Y:S02]  /*4c70*/  LOP3.LUT P4, RZ, R33, 0x1, RZ, 0xc0, !PT ;  /* 0x0000000121ff7812 */ /* 0x000fe4000788c0ff */
[----:B------:R-:W-:Y:S01]  /*4c80*/  LEA.HI.X.SX32 R33, R101, R117, 0x2, P5 ;  /* 0x0000007565217211 */ /* 0x000fe200028f16ff */
[----:B------:R-:W-:Y:S01]  /*4c90*/  LDGSTS.E [R39+0x8], desc[UR20][R28.64], P3 ;  /* 0x000080001c277fae */ /* 0x000fe20009921854 */
[C---:B---3--:R-:W-:Y:S02]  /*4ca0*/  SHF.R.U64 R35, R25.reuse, 0x9, RZ ;  /* 0x0000000919237819 */ /* 0x048fe400000012ff */
[----:B------:R-:W-:Y:S01]  /*4cb0*/  SHF.R.U64 R34, R25, 0xa, RZ ;  /* 0x0000000a19227819 */ /* 0x000fe200000012ff */
[----:B------:R2:W-:Y:S01]  /*4cc0*/  LDGSTS.E [R39+0xc], desc[UR20][R32.64], P2 ;  /* 0x0000c00020277fae */ /* 0x0005e20009121854 */
[----:B-1----:R-:W-:Y:S01]  /*4cd0*/  IADD3 R30, P6, R41, R116, RZ ;  /* 0x00000074291e7210 */ /* 0x002fe20007fde0ff */
[----:B------:R-:W-:Y:S01]  /*4ce0*/  IMAD R41, R118, 0xd8, RZ ;  /* 0x000000d876297824 */ /* 0x000fe200078e02ff */
[----:B------:R-:W-:-:S02]  /*4cf0*/  LOP3.LUT P3, RZ, R35, 0x1, RZ, 0xc0, !PT ;  /* 0x0000000123ff7812 */ /* 0x000fc4000786c0ff */
[-C--:B------:R-:W-:Y:S02]  /*4d00*/  LEA.HI.X.SX32 R31, R23, R117.reuse, 0x2, P6 ;  /* 0x00000075171f7211 */ /* 0x080fe400030f16ff */
[----:B------:R-:W-:Y:S02]  /*4d10*/  LOP3.LUT P5, RZ, R34, 0x1, RZ, 0xc0, !PT ;  /* 0x0000000122ff7812 */ /* 0x000fe400078ac0ff */
[----:B------:R-:W-:Y:S01]  /*4d20*/  SHF.R.U64 R35, R25, 0x8, RZ ;  /* 0x0000000819237819 */ /* 0x000fe200000012ff */
[----:B------:R1:W-:Y:S01]  /*4d30*/  LDGSTS.E [R39+0x4000], desc[UR20][R30.64], P4 ;  /* 0x040000001e277fae */ /* 0x0003e2000a121854 */
[----:B------:R-:W-:Y:S01]  /*4d40*/  IADD3 R34, P4, R37, R116, RZ ;  /* 0x0000007425227210 */ /* 0x000fe20007f9e0ff */
[C---:B------:R-:W-:Y:S01]  /*4d50*/  IMAD R37, R118.reuse, 0xdc, RZ ;  /* 0x000000dc76257824 */ /* 0x040fe200078e02ff */
[----:B------:R-:W-:Y:S01]  /*4d60*/  LOP3.LUT P2, RZ, R35, 0x1, RZ, 0xc0, !PT ;  /* 0x0000000123ff7812 */ /* 0x000fe2000784c0ff */
[----:B--2---:R-:W-:Y:S01]  /*4d70*/  IMAD R33, R118, 0x60, RZ ;  /* 0x0000006076217824 */ /* 0x004fe200078e02ff */
[----:B------:R-:W-:-:S02]  /*4d80*/  LEA.HI.X.SX32 R35, R102, R117, 0x2, P4 ;  /* 0x0000007566237211 */ /* 0x000fc400020f16ff */
[-C--:B------:R-:W-:Y:S01]  /*4d90*/  IADD3 R28, P4, R41, R116.reuse, RZ ;  /* 0x00000074291c7210 */ /* 0x080fe20007f9e0ff */
[C---:B------:R-:W-:Y:S01]  /*4da0*/  IMAD R41, R118.reuse, 0xe0, RZ ;  /* 0x000000e076297824 */ /* 0x040fe200078e02ff */
[--C-:B------:R-:W-:Y:S01]  /*4db0*/  SHF.R.U32.HI R32, RZ, 0x6, R27.reuse ;  /* 0x00000006ff207819 */ /* 0x100fe2000001161b */
[----:B------:R2:W-:Y:S01]  /*4dc0*/  LDGSTS.E [R39+0x4004], desc[UR20][R34.64], P5 ;  /* 0x0400400022277fae */ /* 0x0005e2000a921854 */
[-C--:B------:R-:W-:Y:S02]  /*4dd0*/  LEA.HI.X.SX32 R29, R103, R117.reuse, 0x2, P4 ;  /* 0x00000075671d7211 */ /* 0x080fe400020f16ff */
[----:B-1----:R-:W-:Y:S02]  /*4de0*/  SHF.R.U32.HI R31, RZ, 0x7, R27 ;  /* 0x00000007ff1f7819 */ /* 0x002fe4000001161b */
[----:B------:R-:W-:Y:S01]  /*4df0*/  IADD3 R30, P6, R37, R116, RZ ;  /* 0x00000074251e7210 */ /* 0x000fe20007fde0ff */
[----:B------:R1:W-:Y:S01]  /*4e00*/  LDGSTS.E [R39+0x4008], desc[UR20][R28.64], P3 ;  /* 0x040080001c277fae */ /* 0x0003e20009921854 */
[----:B------:R-:W-:Y:S01]  /*4e10*/  LOP3.LUT P4, RZ, R31, 0x1, RZ, 0xc0, !PT ;  /* 0x000000011fff7812 */ /* 0x000fe2000788c0ff */
[----:B------:R-:W-:Y:S01]  /*4e20*/  IMAD R37, R118, 0x64, RZ ;  /* 0x0000006476257824 */ /* 0x000fe200078e02ff */
[----:B------:R-:W-:-:S02]  /*4e30*/  LEA.HI.X.SX32 R31, R104, R117, 0x2, P6 ;  /* 0x00000075681f7211 */ /* 0x000fc400030f16ff */
[----:B------:R-:W-:Y:S02]  /*4e40*/  LOP3.LUT P5, RZ, R32, 0x1, RZ, 0xc0, !PT ;  /* 0x0000000120ff7812 */ /* 0x000fe400078ac0ff */
[-C--:B--2---:R-:W-:Y:S01]  /*4e50*/  IADD3 R34, P6, R37, R116.reuse, RZ ;  /* 0x0000007425227210 */ /* 0x084fe20007fde0ff */
[----:B------:R2:W-:Y:S01]  /*4e60*/  LDGSTS.E [R39+0x400c], desc[UR20][R30.64], P2 ;  /* 0x0400c0001e277fae */ /* 0x0005e20009121854 */
[----:B------:R-:W-:Y:S01]  /*4e70*/  IADD3 R32, P2, R33, R116, RZ ;  /* 0x0000007421207210 */ /* 0x000fe20007f5e0ff */
[----:B------:R-:W-:Y:S01]  /*4e80*/  VIADD R37, R106, UR7 ;  /* 0x000000076a257c36 */ /* 0x000fe20008000000 */
[--C-:B------:R-:W-:Y:S01]  /*4e90*/  SHF.R.U32.HI R35, RZ, 0x5, R27.reuse ;  /* 0x00000005ff237819 */ /* 0x100fe2000001161b */
[C---:B-1----:R-:W-:Y:S01]  /*4ea0*/  IMAD R29, R118.reuse, 0x68, RZ ;  /* 0x00000068761d7824 */ /* 0x042fe200078e02ff */
[----:B------:R-:W-:Y:S01]  /*4eb0*/  LEA.HI.X.SX32 R33, R11, R117, 0x2, P2 ;  /* 0x000000750b217211 */ /* 0x000fe200010f16ff */
[----:B------:R-:W-:Y:S01]  /*4ec0*/  IMAD R106, R118, 0x1a, RZ ;  /* 0x0000001a766a7824 */ /* 0x000fe200078e02ff */
[----:B------:R-:W-:-:S02]  /*4ed0*/  SHF.R.U32.HI R36, RZ, 0x4, R27 ;  /* 0x00000004ff247819 */ /* 0x000fc4000001161b */
[----:B------:R-:W-:Y:S01]  /*4ee0*/  LOP3.LUT P3, RZ, R35, 0x1, RZ, 0xc0, !PT ;  /* 0x0000000123ff7812 */ /* 0x000fe2000786c0ff */
[----:B------:R1:W-:Y:S01]  /*4ef0*/  LDGSTS.E [R37], desc[UR20][R32.64], P4 ;  /* 0x0000000020257fae */ /* 0x0003e2000a121854 */
[----:B------:R-:W-:Y:S01]  /*4f00*/  IADD3 R28, P4, R29, R116, RZ ;  /* 0x000000741d1c7210 */ /* 0x000fe20007f9e0ff */
[----:B--2---:R-:W-:Y:S01]  /*4f10*/  IMAD R39, R118, 0x6c, RZ ;  /* 0x0000006c76277824 */ /* 0x004fe200078e02ff */
[-C--:B------:R-:W-:Y:S02]  /*4f20*/  LEA.HI.X.SX32 R35, R105, R117.reuse, 0x2, P6 ;  /* 0x0000007569237211 */ /* 0x080fe400030f16ff */
[----:B------:R-:W-:Y:S02]  /*4f30*/  SHF.R.U64 R31, R25, 0x7, RZ ;  /* 0x00000007191f7819 */ /* 0x000fe400000012ff */
[----:B------:R-:W-:Y:S01]  /*4f40*/  LOP3.LUT P2, RZ, R36, 0x1, RZ, 0xc0, !PT ;  /* 0x0000000124ff7812 */ /* 0x000fe2000784c0ff */
[----:B------:R2:W-:Y:S01]  /*4f50*/  LDGSTS.E [R37+0x4], desc[UR20][R34.64], P5 ;  /* 0x0000400022257fae */ /* 0x0005e2000a921854 */
[----:B------:R-:W-:-:S02]  /*4f60*/  LEA.HI.X.SX32 R29, R106, R117, 0x2, P4 ;  /* 0x000000756a1d7211 */ /* 0x000fc400020f16ff */
[----:B------:R-:W-:Y:S02]  /*4f70*/  LOP3.LUT P4, RZ, R31, 0x1, RZ, 0xc0, !PT ;  /* 0x000000011fff7812 */ /* 0x000fe4000788c0ff */
[-C--:B------:R-:W-:Y:S01]  /*4f80*/  IADD3 R30, P5, R39, R116.reuse, RZ ;  /* 0x00000074271e7210 */ /* 0x080fe20007fbe0ff */
[C---:B------:R-:W-:Y:S01]  /*4f90*/  IMAD R39, R118.reuse, 0xe4, RZ ;  /* 0x000000e476277824 */ /* 0x040fe200078e02ff */
[----:B-1----:R-:W-:Y:S01]  /*4fa0*/  SHF.R.U64 R33, R25, 0x6, RZ ;  /* 0x0000000619217819 */ /* 0x002fe200000012ff */
[----:B------:R1:W-:Y:S01]  /*4fb0*/  LDGSTS.E [R37+0x8], desc[UR20][R28.64], P3 ;  /* 0x000080001c257fae */ /* 0x0003e20009921854 */
[----:B------:R-:W-:Y:S01]  /*4fc0*/  IADD3 R32, P6, R41, R116, RZ ;  /* 0x0000007429207210 */ /* 0x000fe20007fde0ff */
[----:B------:R-:W-:Y:S01]  /*4fd0*/  IMAD R41, R118, 0xe8, RZ ;  /* 0x000000e876297824 */ /* 0x000fe200078e02ff */
[----:B------:R-:W-:Y:S02]  /*4fe0*/  LEA.HI.X.SX32 R31, R107, R117, 0x2, P5 ;  /* 0x000000756b1f7211 */ /* 0x000fe400028f16ff */
[----:B------:R-:W-:-:S02]  /*4ff0*/  LOP3.LUT P5, RZ, R33, 0x1, RZ, 0xc0, !PT ;  /* 0x0000000121ff7812 */ /* 0x000fc400078ac0ff */
        /* <DEDUP_REMOVED lines=9> */
[-C--:B------:R-:W-:Y:S02]  /*5090*/  LEA.HI.X.SX32 R35, R108, R117.reuse, 0x2, P4 ;  /* 0x000000756c237211 */ /* 0x080fe400020f16ff */
[-C--:B-1----:R-:W-:Y:S02]  /*50a0*/  IADD3 R28, P4, R41, R116.reuse, RZ ;  /* 0x00000074291c7210 */ /* 0x082fe40007f9e0ff */
[----:B------:R-:W-:Y:S02]  /*50b0*/  CS2R R40, SRZ ;  /* 0x0000000000287805 */ /* 0x000fe4000001ff00 */
[----:B---3--:R-:W-:Y:S01]  /*50c0*/  SHF.R.U32.HI R31, RZ, 0x3, R27 ;  /* 0x00000003ff1f7819 */ /* 0x008fe2000001161b */
[C---:B--2---:R-:W-:Y:S01]  /*50d0*/  IMAD R33, R118.reuse, 0x70, RZ ;  /* 0x0000007076217824 */ /* 0x044fe200078e02ff */
[----:B------:R-:W-:Y:S01]  /*50e0*/  IADD3 R30, P6, R39, R116, RZ ;  /* 0x00000074271e7210 */ /* 0x000fe20007fde0ff */
[----:B------:R-:W-:Y:S01]  /*50f0*/  IMAD R39, R118, 0x74, RZ ;  /* 0x0000007476277824 */ /* 0x000fe200078e02ff */
[----:B------:R-:W-:Y:S01]  /*5100*/  LEA.HI.X.SX32 R29, R109, R117, 0x2, P4 ;  /* 0x000000756d1d7211 */ /* 0x000fe200020f16ff */
[----:B------:R1:W-:Y:S01]  /*5110*/  LDGSTS.E [R37+0x4004], desc[UR20][R34.64], P5 ;  /* 0x0400400022257fae */ /* 0x0003e2000a921854 */
[----:B------:R-:W-:-:S02]  /*5120*/  LOP3.LUT P4, RZ, R31, 0x1, RZ, 0xc0, !PT ;  /* 0x000000011fff7812 */ /* 0x000fc4000788c0ff */
[--C-:B------:R-:W-:Y:S01]  /*5130*/  SHF.R.U32.HI R32, RZ, 0x2, R27.reuse ;  /* 0x00000002ff207819 */ /* 0x100fe2000001161b */
[----:B------:R-:W-:Y:S01]  /*5140*/  LDGSTS.E [R37+0x4008], desc[UR20][R28.64], P3 ;  /* 0x040080001c257fae */ /* 0x000fe20009921854 */
[-C--:B------:R-:W-:Y:S02]  /*5150*/  LEA.HI.X.SX32 R31, R110, R117.reuse, 0x2, P6 ;  /* 0x000000756e1f7211 */ /* 0x080fe400030f16ff */
[----:B------:R-:W-:Y:S02]  /*5160*/  LOP3.LUT P5, RZ, R32, 0x1, RZ, 0xc0, !PT ;  /* 0x0000000120ff7812 */ /* 0x000fe400078ac0ff */
[----:B------:R-:W-:Y:S01]  /*5170*/  SHF.R.U32.HI R27, RZ, 0x1, R27 ;  /* 0x00000001ff1b7819 */ /* 0x000fe2000001161b */
[----:B------:R2:W-:Y:S01]  /*5180*/  LDGSTS.E [R37+0x400c], desc[UR20][R30.64], P2 ;  /* 0x0400c0001e257fae */ /* 0x0005e20009121854 */
[-C--:B------:R-:W-:Y:S02]  /*5190*/  IADD3 R32, P2, R33, R116.reuse, RZ ;  /* 0x0000007421207210 */ /* 0x080fe40007f5e0ff */
[----:B-1----:R-:W-:Y:S01]  /*51a0*/  IADD3 R34, P3, R39, R116, RZ ;  /* 0x0000007427227210 */ /* 0x002fe20007f7e0ff */
[----:B------:R-:W-:Y:S01]  /*51b0*/  VIADD R39, R113, UR7 ;  /* 0x0000000771277c36 */ /* 0x000fe20008000000 */
[-C--:B------:R-:W-:Y:S01]  /*51c0*/  LEA.HI.X.SX32 R33, R12, R117.reuse, 0x2, P2 ;  /* 0x000000750c217211 */ /* 0x080fe200010f16ff */
[----:B------:R-:W-:Y:S01]  /*51d0*/  IMAD R113, R118, 0x1f, RZ ;  /* 0x0000001f76717824 */ /* 0x000fe200078e02ff */
[----:B------:R-:W-:-:S02]  /*51e0*/  LEA.HI.X.SX32 R35, R111, R117, 0x2, P3 ;  /* 0x000000756f237211 */ /* 0x000fc400018f16ff */
[----:B------:R-:W-:Y:S01]  /*51f0*/  LOP3.LUT P3, RZ, R27, 0x1, RZ, 0xc0, !PT ;  /* 0x000000011bff7812 */ /* 0x000fe2000786c0ff */
[----:B------:R-:W-:Y:S01]  /*5200*/  IMAD R27, R118, 0x78, RZ ;  /* 0x00000078761b7824 */ /* 0x000fe200078e02ff */
[----:B------:R-:W-:Y:S01]  /*5210*/  ISETP.GE.AND P2, PT, R112, R26, PT ;  /* 0x0000001a7000720c */ /* 0x000fe20003f46270 */
[C---:B--2---:R-:W-:Y:S01]  /*5220*/  IMAD R31, R118.reuse, 0x7c, RZ ;  /* 0x0000007c761f7824 */ /* 0x044fe200078e02ff */
[----:B------:R1:W-:Y:S01]  /*5230*/  LDGSTS.E [R39], desc[UR20][R32.64], P4 ;  /* 0x0000000020277fae */ /* 0x0003e2000a121854 */
[C---:B------:R-:W-:Y:S01]  /*5240*/  IMAD R112, R118.reuse, 0x1e, RZ ;  /* 0x0000001e76707824 */ /* 0x040fe200078e02ff */
[-C--:B------:R-:W-:Y:S01]  /*5250*/  IADD3 R26, P4, R27, R116.reuse, RZ ;  /* 0x000000741b1a7210 */ /* 0x080fe20007f9e0ff */
[C---:B------:R-:W-:Y:S01]  /*5260*/  IMAD R37, R118.reuse, 0xfc, RZ ;  /* 0x000000fc76257824 */ /* 0x040fe200078e02ff */
[----:B------:R2:W-:Y:S01]  /*5270*/  LDGSTS.E [R39+0x4], desc[UR20][R34.64], P5 ;  /* 0x0000400022277fae */ /* 0x0005e2000a921854 */
[----:B------:R-:W-:Y:S02]  /*5280*/  SHF.R.U64 R29, R25, 0x3, RZ ;  /* 0x00000003191d7819 */ /* 0x000fe400000012ff */
[----:B------:R-:W-:Y:S01]  /*5290*/  IADD3 R28, P5, R31, R116, RZ ;  /* 0x000000741f1c7210 */ /* 0x000fe20007fbe0ff */
[----:B------:R-:W-:Y:S01]  /*52a0*/  IMAD R31, R118, 0xf0, RZ ;  /* 0x000000f0761f7824 */ /* 0x000fe200078e02ff */
[----:B------:R-:W-:-:S02]  /*52b0*/  LEA.HI.X.SX32 R27, R112, R117, 0x2, P4 ;  /* 0x00000075701b7211 */ /* 0x000fc400020f16ff */
[----:B------:R-:W-:Y:S01]  /*52c0*/  LOP3.LUT P4, RZ, R29, 0x1, RZ, 0xc0, !PT ;  /* 0x000000011dff7812 */ /* 0x000fe2000788c0ff */
[C---:B-1----:R-:W-:Y:S01]  /*52d0*/  IMAD R33, R118.reuse, 0xf4, RZ ;  /* 0x000000f476217824 */ /* 0x042fe200078e02ff */
[----:B------:R-:W-:Y:S01]  /*52e0*/  LEA.HI.X.SX32 R29, R113, R117, 0x2, P5 ;  /* 0x00000075711d7211 */ /* 0x000fe200028f16ff */
[----:B------:R1:W-:Y:S01]  /*52f0*/  LDGSTS.E [R39+0x8], desc[UR20][R26.64], P3 ;  /* 0x000080001a277fae */ /* 0x0003e20009921854 */
[C---:B------:R-:W-:Y:S01]  /*5300*/  SHF.R.U64 R30, R25.reuse, 0x2, RZ ;  /* 0x00000002191e7819 */ /* 0x040fe200000012ff */
[----:B--2---:R-:W-:Y:S01]  /*5310*/  IMAD R35, R118, 0xf8, RZ ;  /* 0x000000f876237824 */ /* 0x004fe200078e02ff */
[----:B------:R-:W-:Y:S01]  /*5320*/  SHF.R.U64 R25, R25, 0x1, RZ ;  /* 0x0000000119197819 */ /* 0x000fe200000012ff */
[----:B------:R2:W-:Y:S01]  /*5330*/  LDGSTS.E [R39+0xc], desc[UR20][R28.64], !P0 ;  /* 0x0000c0001c277fae */ /* 0x0005e2000c121854 */
[----:B------:R-:W-:Y:S02]  /*5340*/  ISETP.GT.AND P0, PT, R122, 0x3f, PT ;  /* 0x0000003f7a00780c */ /* 0x000fe40003f04270 */
[----:B------:R-:W-:-:S02]  /*5350*/  LOP3.LUT P3, RZ, R25, 0x1, RZ, 0xc0, !PT ;  /* 0x0000000119ff7812 */ /* 0x000fc4000786c0ff */
[----:B------:R-:W-:Y:S02]  /*5360*/  SEL R25, RZ, 0x4, !P0 ;  /* 0x00000004ff197807 */ /* 0x000fe40004000000 */
[-C--:B------:R-:W-:Y:S02]  /*5370*/  IADD3 R24, P6, R31, R116.reuse, RZ ;  /* 0x000000741f187210 */ /* 0x080fe40007fde0ff */
[----:B-1----:R-:W-:Y:S01]  /*5380*/  IADD3 R26, P0, R33, R116, RZ ;  /* 0x00000074211a7210 */ /* 0x002fe20007f1e0ff */
[----:B------:R-:W-:Y:S01]  /*5390*/  VIADD R33, R3, UR7 ;  /* 0x0000000703217c36 */ /* 0x000fe20008000000 */
[----:B------:R-:W-:Y:S02]  /*53a0*/  LOP3.LUT P5, RZ, R30, 0x1, RZ, 0xc0, !PT ;  /* 0x000000011eff7812 */ /* 0x000fe400078ac0ff */
[----:B------:R-:W-:Y:S02]  /*53b0*/  SEL R31, R25, RZ, !P2 ;  /* 0x000000ff191f7207 */ /* 0x000fe40005000000 */
[----:B------:R-:W-:-:S02]  /*53c0*/  LEA.HI.X.SX32 R25, R89, R117, 0x2, P6 ;  /* 0x0000007559197211 */ /* 0x000fc400030f16ff */
[-C--:B------:R-:W-:Y:S02]  /*53d0*/  LEA.HI.X.SX32 R27, R114, R117.reuse, 0x2, P0 ;  /* 0x00000075721b7211 */ /* 0x080fe400000f16ff */
[-C--:B--2---:R-:W-:Y:S01]  /*53e0*/  IADD3 R28, P2, R35, R116.reuse, RZ ;  /* 0x00000074231c7210 */ /* 0x084fe20007f5e0ff */
[----:B------:R1:W-:Y:S01]  /*53f0*/  LDGSTS.E [R39+0x4000], desc[UR20][R24.64], P4 ;  /* 0x0400000018277fae */ /* 0x0003e2000a121854 */
[----:B------:R-:W-:Y:S01]  /*5400*/  IADD3 R30, P6, R37, R116, RZ ;  /* 0x00000074251e7210 */ /* 0x000fe20007fde0ff */
[----:B------:R-:W-:Y:S01]  /*5410*/  IMAD R116, R118, 0x3f, RZ ;  /* 0x0000003f76747824 */ /* 0x000fe200078e02ff */
[----:B------:R-:W-:Y:S01]  /*5420*/  ISETP.NE.U32.AND P0, PT, R31, RZ, PT ;  /* 0x000000ff1f00720c */ /* 0x000fe20003f05070 */
[----:B------:R2:W-:Y:S01]  /*5430*/  LDGSTS.E [R39+0x4004], desc[UR20][R26.64], P5 ;  /* 0x040040001a277fae */ /* 0x0005e2000a921854 */
[----:B------:R-:W-:Y:S02]  /*5440*/  LEA.HI.X.SX32 R29, R115, R117, 0x2, P2 ;  /* 0x00000075731d7211 */ /* 0x000fe400010f16ff */
[----:B------:R-:W-:-:S02]  /*5450*/  CS2R R34, SRZ ;  /* 0x0000000000227805 */ /* 0x000fc4000001ff00 */
[----:B------:R-:W-:Y:S02]  /*5460*/  LEA.HI.X.SX32 R31, R116, R117, 0x2, P6 ;  /* 0x00000075741f7211 */ /* 0x000fe400030f16ff */
[----:B------:R-:W-:Y:S02]  /*5470*/  CS2R R36, SRZ ;  /* 0x0000000000247805 */ /* 0x000fe4000001ff00 */
[----:B------:R-:W-:Y:S01]  /*5480*/  LOP3.LUT R117, R3, 0x60, RZ, 0x3c, !PT ;  /* 0x0000006003757812 */ /* 0x000fe200078e3cff */
[----:B------:R3:W-:Y:S01]  /*5490*/  LDGSTS.E [R39+0x4008], desc[UR20][R28.64], P3 ;  /* 0x040080001c277fae */ /* 0x0007e20009921854 */
[----:B-1----:R-:W-:-:S03]  /*54a0*/  VIADD R25, R192, UR7 ;  /* 0x00000007c0197c36 */ /* 0x002fc60008000000 */
[----:B------:R1:W-:Y:S01]  /*54b0*/  LDGSTS.E [R39+0x400c], desc[UR20][R30.64], !P1 ;  /* 0x0400c0001e277fae */ /* 0x0003e2000c921854 */
[----:B--2---:R-:W-:-:S03]  /*54c0*/  VIADD R27, R189, UR7 ;  /* 0x00000007bd1b7c36 */ /* 0x004fc60008000000 */
[----:B------:R-:W0:Y:S04]  /*54d0*/  LDGDEPBAR ;  /* 0x00000000000079af */ /* 0x000e280000000000 */
[----:B------:R-:W-:Y:S01]  /*54e0*/  LDGSTS.E [R33+0x10000], desc[UR20][R190.64], P0 ;  /* 0x10000000be217fae */ /* 0x000fe20008121854 */
[----:B---3--:R-:W-:-:S03]  /*54f0*/  CS2R R28, SRZ ;  /* 0x00000000001c7805 */ /* 0x008fc6000001ff00 */
[----:B------:R-:W-:Y:S01]  /*5500*/  LDGSTS.E [R33+0x10400], desc[UR20][R126.64], P0 ;  /* 0x104000007e217fae */ /* 0x000fe20008121854 */
[----:B-1----:R-:W-:Y:S02]  /*5510*/  CS2R R30, SRZ ;  /* 0x00000000001e7805 */ /* 0x002fe4000001ff00 */
[----:B------:R-:W-:Y:S01]  /*5520*/  CS2R R38, SRZ ;  /* 0x0000000000267805 */ /* 0x000fe2000001ff00 */
[----:B------:R-:W-:Y:S04]  /*5530*/  LDGSTS.E [R33+0x10800], desc[UR20][R134.64], P0 ;  /* 0x1080000086217fae */ /* 0x000fe80008121854 */
[----:B------:R-:W-:Y:S04]  /*5540*/  LDGSTS.E [R33+0x10c00], desc[UR20][R142.64], P0 ;  /* 0x10c000008e217fae */ /* 0x000fe80008121854 */
[----:B------:R-:W-:Y:S04]  /*5550*/  LDGSTS.E [R33+0x11000], desc[UR20][R150.64], P0 ;  /* 0x1100000096217fae */ /* 0x000fe80008121854 */
[----:B------:R-:W-:Y:S04]  /*5560*/  LDGSTS.E [R33+0x11400], desc[UR20][R158.64], P0 ;  /* 0x114000009e217fae */ /* 0x000fe80008121854 */
[----:B------:R-:W-:Y:S04]  /*5570*/  LDGSTS.E [R33+0x11800], desc[UR20][R180.64], P0 ;  /* 0x11800000b4217fae */ /* 0x000fe80008121854 */
[----:B------:R1:W-:Y:S04]  /*5580*/  LDGSTS.E [R33+0x11c00], desc[UR20][R172.64], P0 ;  /* 0x11c00000ac217fae */ /* 0x0003e80008121854 */
[----:B------:R-:W-:Y:S04]  /*5590*/  LDGSTS.E [R25+0x10100], desc[UR20][R164.64], P0 ;  /* 0x10100000a4197fae */ /* 0x000fe80008121854 */
[----:B------:R-:W-:Y:S04]  /*55a0*/  LDGSTS.E [R25+0x10500], desc[UR20][R128.64], P0 ;  /* 0x1050000080197fae */ /* 0x000fe80008121854 */
[----:B------:R-:W-:Y:S01]  /*55b0*/  LDGSTS.E [R25+0x10900], desc[UR20][R136.64], P0 ;  /* 0x1090000088197fae */ /* 0x000fe20008121854 */
[----:B-1----:R-:W-:-:S03]  /*55c0*/  CS2R R32, SRZ ;  /* 0x0000000000207805 */ /* 0x002fc6000001ff00 */
        /* <DEDUP_REMOVED lines=8> */
[----:B-1----:R-:W-:-:S03]  /*5650*/  VIADD R25, R117, UR7 ;  /* 0x0000000775197c36 */ /* 0x002fc60008000000 */
        /* <DEDUP_REMOVED lines=13> */
[----:B------:R1:W-:Y:S01]  /*5730*/  LDGSTS.E [R25+0x11f00], desc[UR20][R178.64], P0 ;  /* 0x11f00000b2197fae */ /* 0x0003e20008121854 */
[----:B------:R-:W-:-:S03]  /*5740*/  ISETP.GE.AND P0, PT, R122, 0x40, PT ;  /* 0x000000407a00780c */ /* 0x000fc60003f06270 */
[----:B------:R-:W0:Y:S01]  /*5750*/  LDGDEPBAR ;  /* 0x00000000000079af */ /* 0x000e220000000000 */
[----:B-1----:R-:W-:-:S09]  /*5760*/  CS2R R24, SRZ ;  /* 0x0000000000187805 */ /* 0x002fd2000001ff00 */
[----:B------:R-:W-:Y:S05]  /*5770*/  @!P0 BRA `(.L_x_0) ;  /* 0x0000003000fc8947 */ /* 0x000fea0003800000 */
[----:B------:R-:W-:Y:S01]  /*5780*/  SHF.R.S32.HI R24, RZ, 0x1f, R121 ;  /* 0x0000001fff187819 */ /* 0x000fe20000011479 */
[----:B------:R-:W-:Y:S01]  /*5790*/  IMAD.SHL.U32 R206, R118, 0x40, RZ ;  /* 0x0000004076ce7824 */ /* 0x000fe200078e00ff */
[----:B------:R-:W-:Y:S01]  /*57a0*/  SHF.R.S32.HI R27, RZ, 0x1f, R118 ;  /* 0x0000001fff1b7819 */ /* 0x000fe20000011476 */
[----:B------:R-:W-:Y:S01]  /*57b0*/  IMAD.SHL.U32 R119, R119, 0x40, RZ ;  /* 0x0000004077777824 */ /* 0x000fe200078e00ff */
[----:B------:R-:W-:Y:S02]  /*57c0*/  SHF.L.U64.HI R121, R121, 0x2, R24 ;  /* 0x0000000279797819 */ /* 0x000fe40000010218 */
[----:B------:R-:W-:Y:S02]  /*57d0*/  CS2R R56, SRZ ;  /* 0x0000000000387805 */ /* 0x000fe4000001ff00 */
[----:B------:R-:W-:Y:S02]  /*57e0*/  SHF.R.S32.HI R117, RZ, 0x1f, R122 ;  /* 0x0000001fff757819 */ /* 0x000fe4000001147a */
[----:B------:R-:W-:-:S02]  /*57f0*/  CS2R R58, SRZ ;  /* 0x00000000003a7805 */ /* 0x000fc4000001ff00 */
[----:B------:R-:W-:Y:S01]  /*5800*/  SHF.L.U64.HI R118, R118, 0x2, R27 ;  /* 0x0000000276767819 */ /* 0x000fe2000001021b */
[----:B------:R-:W-:Y:S01]  /*5810*/  IMAD.WIDE R24, R206, 0x4, R120 ;  /* 0x00000004ce187825 */ /* 0x000fe200078e0278 */
[----:B------:R-:W-:Y:S02]  /*5820*/  SHF.R.S32.HI R52, RZ, 0x1f, R94 ;  /* 0x0000001fff347819 */ /* 0x000fe4000001145e */
[----:B------:R-:W-:Y:S02]  /*5830*/  CS2R R60, SRZ ;  /* 0x00000000003c7805 */ /* 0x000fe4000001ff00 */
[----:B------:R-:W-:Y:S01]  /*5840*/  SHF.R.S32.HI R51, RZ, 0x1f, R93 ;  /* 0x0000001fff337819 */ /* 0x000fe2000001145d */
[----:B------:R1:W-:Y:S01]  /*5850*/  STL [R1], R118 ;  /* 0x0000007601007387 */ /* 0x0003e20000100800 */
[----:B------:R-:W-:Y:S01]  /*5860*/  LEA.HI R117, R117, R122, RZ, 0x6 ;  /* 0x0000007a75757211 */ /* 0x000fe200078f30ff */
[----:B------:R-:W-:Y:S01]  /*5870*/  IMAD.MOV.U32 R120, RZ, RZ, RZ ;  /* 0x000000ffff787224 */ /* 0x000fe200078e00ff */
[----:B------:R-:W-:-:S02]  /*5880*/  SHF.R.S32.HI R50, RZ, 0x1f, R123 ;  /* 0x0000001fff327819 */ /* 0x000fc4000001147b */
[----:B------:R-:W-:Y:S02]  /*5890*/  CS2R R62, SRZ ;  /* 0x00000000003e7805 */ /* 0x000fe4000001ff00 */
[----:B------:R-:W-:Y:S02]  /*58a0*/  SHF.R.S32.HI R49, RZ, 0x1f, R194 ;  /* 0x0000001fff317819 */ /* 0x000fe400000114c2 */
[----:B------:R-:W-:Y:S02]  /*58b0*/  CS2R R64, SRZ ;  /* 0x0000000000407805 */ /* 0x000fe4000001ff00 */
[----:B------:R-:W-:Y:S02]  /*58c0*/  SHF.R.S32.HI R48, RZ, 0x1f, R195 ;  /* 0x0000001fff307819 */ /* 0x000fe400000114c3 */
[----:B------:R-:W-:Y:S02]  /*58d0*/  CS2R R66, SRZ ;  /* 0x0000000000427805 */ /* 0x000fe4000001ff00 */
[----:B------:R-:W-:Y:S01]  /*58e0*/  SHF.R.S32.HI R47, RZ, 0x1f, R196 ;  /* 0x0000001fff2f7819 */ /* 0x000fe200000114c4 */
[----:B-1----:R-:W-:Y:S01]  /*58f0*/  IMAD.MOV.U32 R118, RZ, RZ, R188 ;  /* 0x000000ffff767224 */ /* 0x002fe200078e00bc */
[----:B------:R-:W-:-:S02]  /*5900*/  SHF.R.S32.HI R46, RZ, 0x1f, R5 ;  /* 0x0000001fff2e7819 */ /* 0x000fc40000011405 */
[----:B------:R-:W-:Y:S02]  /*5910*/  CS2R R68, SRZ ;  /* 0x0000000000447805 */ /* 0x000fe4000001ff00 */
[----:B------:R-:W-:Y:S02]  /*5920*/  SHF.R.S32.HI R45, RZ, 0x1f, R197 ;  /* 0x0000001fff2d7819 */ /* 0x000fe400000114c5 */
[----:B------:R-:W-:Y:S02]  /*5930*/  CS2R R70, SRZ ;  /* 0x0000000000467805 */ /* 0x000fe4000001ff00 */
[----:B------:R-:W-:Y:S02]  /*5940*/  SHF.R.S32.HI R44, RZ, 0x1f, R198 ;  /* 0x0000001fff2c7819 */ /* 0x000fe400000114c6 */
[----:B------:R-:W-:Y:S02]  /*5950*/  CS2R R72, SRZ ;  /* 0x0000000000487805 */ /* 0x000fe4000001ff00 */
        /* <DEDUP_REMOVED lines=10> */
[----:B------:R-:W-:Y:S02]  /*5a00*/  SHF.L.U64.HI R189, R94, 0x2, R52 ;  /* 0x000000025ebd7819 */ /* 0x000fe40000010234 */
[----:B------:R-:W-:Y:S02]  /*5a10*/  CS2R R84, SRZ ;  /* 0x0000000000547805 */ /* 0x000fe4000001ff00 */
[----:B------:R-:W-:-:S02]  /*5a20*/  SHF.L.U64.HI R188, R93, 0x2, R51 ;  /* 0x000000025dbc7819 */ /* 0x000fc40000010233 */
[----:B------:R-:W-:Y:S02]  /*5a30*/  CS2R R86, SRZ ;  /* 0x0000000000567805 */ /* 0x000fe4000001ff00 */
[----:B------:R-:W-:Y:S02]  /*5a40*/  IADD3 R121, P0, R24, UR22, RZ ;  /* 0x0000001618797c10 */ /* 0x000fe4000ff1e0ff */
        /* <DEDUP_REMOVED lines=11> */
[----:B------:R-:W-:Y:S02]  /*5b00*/  SHF.L.U64.HI R188, R195, 0x2, R48 ;  /* 0x00000002c3bc7819 */ /* 0x000fe40000010230 */
[----:B------:R-:W-:Y:S02]  /*5b10*/  CS2R R48, SRZ ;  /* 0x0000000000307805 */ /* 0x000fe4000001ff00 */
[----:B------:R-:W-:Y:S02]  /*5b20*/  SHF.R.S32.HI R117, RZ, 0x6, R117 ;  /* 0x00000006ff757819 */ /* 0x000fe40000011475 */
[----:B------:R-:W-:Y:S02]  /*5b30*/  CS2R R52, SRZ ;  /* 0x0000000000347805 */ /* 0x000fe4000001ff00 */
[----:B------:R-:W-:-:S02]  /*5b40*/  SHF.R.S32.HI R207, RZ, 0x1f, R116 ;  /* 0x0000001fffcf7819 */ /* 0x000fc40000011474 */
[----:B------:R-:W-:Y:S02]  /*5b50*/  CS2R R54, SRZ ;  /* 0x0000000000367805 */ /* 0x000fe4000001ff00 */
[----:B------:R-:W-:Y:S01]  /*5b60*/  SHF.R.S32.HI R208, RZ, 0x1f, R115 ;  /* 0x0000001fffd07819 */ /* 0x000fe20000011473 */
[----:B------:R-:W-:Y:S01]  /*5b70*/  UMOV UR12, 0xffffffff ;  /* 0xffffffff000c7882 */ /* 0x000fe20000000000 */
[----:B------:R-:W-:Y:S01]  /*5b80*/  SHF.R.S32.HI R209, RZ, 0x1f, R114 ;  /* 0x0000001fffd17819 */ /* 0x000fe20000011472 */
[----:B------:R-:W-:Y:S01]  /*5b90*/  UMOV UR4, URZ ;  /* 0x0000003f00047c82 */ /* 0x000fe20008000000 */
[----:B------:R-:W-:Y:S02]  /*5ba0*/  SHF.R.S32.HI R210, RZ, 0x1f, R89 ;  /* 0x0000001fffd27819 */ /* 0x000fe40000011459 */
[----:B------:R-:W-:Y:S02]  /*5bb0*/  SHF.R.S32.HI R211, RZ, 0x1f, R110 ;  /* 0x0000001fffd37819 */ /* 0x000fe4000001146e */
[----:B------:R-:W-:-:S02]  /*5bc0*/  SHF.R.S32.HI R212, RZ, 0x1f, R109 ;  /* 0x0000001fffd47819 */ /* 0x000fc4000001146d */
[----:B------:R-:W-:Y:S02]  /*5bd0*/  SHF.R.S32.HI R213, RZ, 0x1f, R108 ;  /* 0x0000001fffd57819 */ /* 0x000fe4000001146c */
[----:B------:R-:W-:Y:S02]  /*5be0*/  SHF.R.S32.HI R214, RZ, 0x1f, R88 ;  /* 0x0000001fffd67819 */ /* 0x000fe40000011458 */
[----:B------:R-:W-:Y:S02]  /*5bf0*/  SHF.R.S32.HI R215, RZ, 0x1f, R104 ;  /* 0x0000001fffd77819 */ /* 0x000fe40000011468 */
        /* <DEDUP_REMOVED lines=36> */
[----:B------:R-:W-:Y:S02]  /*5e40*/  SHF.L.U64.HI R192, R196, 0x2, R47 ;  /* 0x00000002c4c07819 */ /* 0x000fe4000001022f */
[----:B------:R-:W-:Y:S02]  /*5e50*/  SHF.L.U64.HI R189, R5, 0x2, R46 ;  /* 0x0000000205bd7819 */ /* 0x000fe4000001022e */
[----:B------:R-:W-:-:S02]  /*5e60*/  CS2R R46, SRZ ;  /* 0x00000000002e7805 */ /* 0x000fc4000001ff00 */
[----:B------:R-:W-:Y:S02]  /*5e70*/  SHF.L.U64.HI R188, R197, 0x2, R45 ;  /* 0x00000002c5bc7819 */ /* 0x000fe4000001022d */
[----:B------:R-:W-:Y:S02]  /*5e80*/  SHF.L.U64.HI R192, R198, 0x2, R44 ;  /* 0x00000002c6c07819 */ /* 0x000fe4000001022c */
[----:B------:R-:W-:Y:S02]  /*5e90*/  CS2R R44, SRZ ;  /* 0x00000000002c7805 */ /* 0x000fe4000001ff00 */
[----:B------:R-:W-:Y:S02]  /*5ea0*/  SHF.L.U64.HI R189, R199, 0x2, R43 ;  /* 0x00000002c7bd7819 */ /* 0x000fe4000001022b */
[----:B------:R-:W-:Y:S02]  /*5eb0*/  SHF.L.U64.HI R188, R200, 0x2, R42 ;  /* 0x00000002c8bc7819 */ /* 0x000fe4000001022a */
[----:B------:R-:W-:-:S02]  /*5ec0*/  CS2R R42, SRZ ;  /* 0x00000000002a7805 */ /* 0x000fc4000001ff00 */
[----:B------:R-:W-:Y:S02]  /*5ed0*/  SHF.L.U64.HI R192, R201, 0x2, R41 ;  /* 0x00000002c9c07819 */ /* 0x000fe40000010229 */
[----:B------:R-:W-:Y:S02]  /*5ee0*/  SHF.L.U64.HI R189, R202, 0x2, R40 ;  /* 0x00000002cabd7819 */ /* 0x000fe40000010228 */
[----:B------:R-:W-:Y:S02]  /*5ef0*/  CS2R R40, SRZ ;  /* 0x0000000000287805 */ /* 0x000fe4000001ff00 */
[----:B------:R-:W-:Y:S02]  /*5f00*/  SHF.L.U64.HI R188, R203, 0x2, R39 ;  /* 0x00000002cbbc7819 */ /* 0x000fe40000010227 */
[----:B------:R-:W-:Y:S02]  /*5f10*/  IADD3.X R122, R25, UR23, RZ, P0, !PT ;  /* 0x00000017197a7c10 */ /* 0x000fe400087fe4ff */
[----:B------:R-:W-:-:S02]  /*5f20*/  CS2R R24, SRZ ;  /* 0x0000000000187805 */ /* 0x000fc4000001ff00 */
[----:B------:R-:W-:Y:S02]  /*5f30*/  SHF.L.U64.HI R192, R4, 0x2, R38 ;  /* 0x0000000204c07819 */ /* 0x000fe40000010226 */
[----:B------:R-:W-:Y:S02]  /*5f40*/  CS2R R38, SRZ ;  /* 0x0000000000267805 */ /* 0x000fe4000001ff00 */
[----:B------:R-:W-:Y:S02]  /*5f50*/  SHF.L.U64.HI R189, R204, 0x2, R37 ;  /* 0x00000002ccbd7819 */ /* 0x000fe40000010225 */
[----:B------:R-:W-:Y:S02]  /*5f60*/  SHF.L.U64.HI R188, R205, 0x2, R36 ;  /* 0x00000002cdbc7819 */ /* 0x000fe40000010224 */
[----:B------:R-:W-:Y:S02]  /*5f70*/  CS2R R36, SRZ ;  /* 0x0000000000247805 */ /* 0x000fe4000001ff00 */
[----:B------:R-:W-:Y:S01]  /*5f80*/  SHF.L.U64.HI R207, R116, 0x2, R207 ;  /* 0x0000000274cf7819 */ /* 0x000fe200000102cf */
[----:B------:R-:W-:Y:S01]  /*5f90*/  VIADD R188, R117, 0xffffffff ;  /* 0xffffffff75bc7836 */ /* 0x000fe20000000000 */
[----:B------:R-:W-:-:S02]  /*5fa0*/  SHF.L.U64.HI R208, R115, 0x2, R208 ;  /* 0x0000000273d07819 */ /* 0x000fc400000102d0 */
[----:B------:R-:W-:Y:S02]  /*5fb0*/  SHF.L.U64.HI R209, R114, 0x2, R209 ;  /* 0x0000000272d17819 */ /* 0x000fe400000102d1 */
[----:B------:R-:W-:Y:S02]  /*5fc0*/  SHF.L.U64.HI R210, R89, 0x2, R210 ;  /* 0x0000000259d27819 */ /* 0x000fe400000102d2 */
[----:B------:R-:W-:Y:S02]  /*5fd0*/  SHF.L.U64.HI R211, R110, 0x2, R211 ;  /* 0x000000026ed37819 */ /* 0x000fe400000102d3 */
[----:B------:R-:W-:Y:S02]  /*5fe0*/  SHF.L.U64.HI R212, R109, 0x2, R212 ;  /* 0x000000026dd47819 */ /* 0x000fe400000102d4 */
[----:B------:R-:W-:Y:S02]  /*5ff0*/  SHF.L.U64.HI R213, R108, 0x2, R213 ;  /* 0x000000026cd57819 */ /* 0x000fe400000102d5 */
        /* <DEDUP_REMOVED lines=37> */
[----:B------:R-:W-:-:S07]  /*6250*/  SHF.L.U64.HI R252, R95, 0x2, R252 ;  /* 0x000000025ffc7819 */ /* 0x000fce00000102fc */
.L_x_1:
[----:B------:R-:W-:Y:S01]  /*6260*/  UIADD3 UR12, UR12, 0x1, URZ ;  /* 0x000000010c0c7890 */ /* 0x000fe2000fffe03f */
[----:B------:R-:W-:-:S04]  /*6270*/  DEPBAR.LE SB0, 0x0 ;  /* 0x000080000000791a */ /* 0x000fc80000000000 */
[----:B------:R-:W-:Y:S01]  /*6280*/  BAR.SYNC.DEFER_BLOCKING 0x0 ;  /* 0x0000000000007b1d */ /* 0x000fe20000010000 */
[----:B------:R-:W-:-:S04]  /*6290*/  UISETP.GT.AND UP0, UPT, UR12, 0x1, UPT ;  /* 0x000000010c00788c */ /* 0x000fc8000bf04270 */
[----:B------:R-:W-:Y:S01]  /*62a0*/  USEL UR12, UR12, URZ, !UP0 ;  /* 0x0000003f0c0c7287 */ /* 0x000fe2000c000000 */
[----:B------:R-:W2:Y:S03]  /*62b0*/  LDL R189, [R1] ;  /* 0x0000000001bd7983 */ /* 0x000ea60000100800 */
[----:B------:R-:W-:Y:S01]  /*62c0*/  ULEA UR6, UR12, UR7, 0xe ;  /* 0x000000070c067291 */ /* 0x000fe2000f8e703f */
[----:B------:R-:W-:Y:S01]  /*62d0*/  VIADD R188, R117, 0xffffffff ;  /* 0xffffffff75bc7836 */ /* 0x000fe20000000000 */
[----:B------:R-:W-:Y:S01]  /*62e0*/  ULEA UR5, UR12, UR7, 0xf ;  /* 0x000000070c057291 */ /* 0x000fe2000f8e783f */
[----:B------:R-:W-:Y:S01]  /*62f0*/  ISETP.GT.AND P1, PT, R118, RZ, PT ;  /* 0x000000ff7600720c */ /* 0x000fe20003f24270 */
[----:B------:R-:W-:Y:S01]  /*6300*/  UIADD3 UR6, UR6, 0x10000, URZ ;  /* 0x0001000006067890 */ /* 0x000fe2000fffe03f */
[----:B------:R-:W-:Y:S01]  /*6310*/  IADD3 R192, P3, R4, R121, RZ ;  /* 0x0000007904c07210 */ /* 0x000fe20007f7e0ff */
[----:B------:R-:W-:Y:S01]  /*6320*/  USHF.R.U32.HI UR5, URZ, 0x4, UR5 ;  /* 0x000000043f057899 */ /* 0x000fe20008011605 */
[----:B------:R-:W-:Y:S01]  /*6330*/  ISETP.GE.AND P0, PT, R120, R188, PT ;  /* 0x000000bc7800720c */ /* 0x000fe20003f06270 */
[----:B------:R-:W-:Y:S01]  /*6340*/  USHF.R.U32.HI UR6, URZ, 0x4, UR6 ;  /* 0x000000043f067899 */ /* 0x000fe20008011606 */
[----:B------:R-:W-:Y:S01]  /*6350*/  SEL R188, RZ, 0x4, !P1 ;  /* 0x00000004ffbc7807 */ /* 0x000fe20004800000 */
[----:B------:R-:W-:Y:S01]  /*6360*/  USGXT.U32 UR8, UR5, 0xe ;  /* 0x0000000e0508789a */ /* 0x000fe20008000000 */
[----:B------:R-:W-:Y:S01]  /*6370*/  ISETP.GT.AND P1, PT, R118, 0x1, PT ;  /* 0x000000017600780c */ /* 0x000fe20003f24270 */
[----:B------:R-:W-:Y:S01]  /*6380*/  USGXT.U32 UR10, UR6, 0xe ;  /* 0x0000000e060a789a */ /* 0x000fe20008000000 */
[----:B------:R-:W-:Y:S01]  /*6390*/  SEL R188, R188, RZ, !P0 ;  /* 0x000000ffbcbc7207 */ /* 0x000fe20004000000 */
[----:B------:R-:W-:Y:S01]  /*63a0*/  UMOV UR9, 0x40000040 ;  /* 0x4000004000097882 */ /* 0x000fe20000000000 */
[----:B------:R-:W-:Y:S01]  /*63b0*/  WARPGROUP.ARRIVE ;  /* 0x00000000000079c5 */ /* 0x000fe20000000000 */
[----:B------:R-:W-:Y:S01]  /*63c0*/  UMOV UR11, 0x40000040 ;  /* 0x40000040000b7882 */ /* 0x000fe20000000000 */
[----:B------:R-:W-:Y:S01]  /*63d0*/  UIADD3 UR16, UP0, UR8, 0x2, URZ ;  /* 0x0000000208107890 */ /* 0x000fe2000ff1e03f */
[----:B------:R-:W-:Y:S01]  /*63e0*/  ISETP.NE.U32.AND P2, PT, R188, RZ, PT ;  /* 0x000000ffbc00720c */ /* 0x000fe20003f45070 */
[----:B------:R-:W-:Y:S01]  /*63f0*/  UIADD3 UR18, UP1, UR10, 0x2, URZ ;  /* 0x000000020a127890 */ /* 0x000fe2000ff3e03f */
[----:B------:R-:W-:Y:S01]  /*6400*/  SEL R188, RZ, 0x4, !P1 ;  /* 0x00000004ffbc7807 */ /* 0x000fe20004800000 */
[----:B------:R-:W-:Y:S01]  /*6410*/  HGMMA.64x64x8.F32.TF32 R56, gdesc[UR8], R56 ;  /* 0x04e00000083879f0 */ /* 0x000fe20008702838 */
[----:B------:R-:W-:Y:S01]  /*6420*/  UMOV UR5, URZ ;  /* 0x0000003f00057c82 */ /* 0x000fe20008000000 */
[----:B------:R-:W-:Y:S01]  /*6430*/  UMOV UR6, URZ ;  /* 0x0000003f00067c82 */ /* 0x000fe20008000000 */
[----:B------:R-:W-:Y:S01]  /*6440*/  UIADD3.X UR17, UR5, 0x40000040, URZ, UP0, !UPT ;  /* 0x4000004005117890 */ /* 0x000fe200087fe43f */
[----:B------:R-:W-:Y:S01]  /*6450*/  SEL R188, R188, RZ, !P0 ;  /* 0x000000ffbcbc7207 */ /* 0x000fe20004000000 */
[----:B------:R-:W-:Y:S01]  /*6460*/  UIADD3.X UR19, UR6, 0x40000040, URZ, UP1, !UPT ;  /* 0x4000004006137890 */ /* 0x000fe20008ffe43f */
[C---:B------:R-:W-:Y:S01]  /*6470*/  IMAD.WIDE R190, R119.reuse, 0x4, R190 ;  /* 0x0000000477be7825 */ /* 0x040fe200078e02be */
[----:B------:R-:W-:Y:S01]  /*6480*/  UIADD3.64 UR44, UR16, 0x2, URZ ;  /* 0x00000002102c7897 */ /* 0x000fe2000fffe03f */
[----:B------:R-:W-:Y:S01]  /*6490*/  ISETP.NE.U32.AND P1, PT, R188, RZ, PT ;  /* 0x000000ffbc00720c */ /* 0x000fe20003f25070 */
[----:B------:R-:W-:Y:S01]  /*64a0*/  UIADD3.64 UR46, UR18, 0x2, URZ ;  /* 0x00000002122e7897 */ /* 0x000fe2000fffe03f */
[----:B------:R-:W-:Y:S01]  /*64b0*/  IMAD.MOV.U32 R188, RZ, RZ, R121 ;  /* 0x000000ffffbc7224 */ /* 0x000fe200078e0079 */
[----:B------:R-:W-:Y:S01]  /*64c0*/  UIADD3.64 UR40, UR16, 0x4, URZ ;  /* 0x0000000410287897 */ /* 0x000fe2000fffe03f */
[----:B------:R-:W-:Y:S01]  /*64d0*/  IMAD.WIDE R126, R119, 0x4, R126 ;  /* 0x00000004777e7825 */ /* 0x000fe200078e027e */
[----:B------:R-:W-:-:S02]  /*64e0*/  UIADD3.64 UR42, UR18, 0x4, URZ ;  /* 0x00000004122a7897 */ /* 0x000fc4000fffe03f */
[----:B------:R-:W-:Y:S01]  /*64f0*/  UIADD3.64 UR36, UR16, 0x3fe, URZ ;  /* 0x000003fe10247897 */ /* 0x000fe2000fffe03f */
[C---:B------:R-:W-:Y:S01]  /*6500*/  IMAD.WIDE R134, R119.reuse, 0x4, R134 ;  /* 0x0000000477867825 */ /* 0x040fe200078e0286 */
[----:B------:R-:W-:Y:S02]  /*6510*/  UIADD3.64 UR38, UR18, 0x1fe, URZ ;  /* 0x000001fe12267897 */ /* 0x000fe4000fffe03f */
[----:B------:R-:W-:Y:S01]  /*6520*/  UIADD3.64 UR32, UR16, 0x400, URZ ;  /* 0x0000040010207897 */ /* 0x000fe2000fffe03f */
[C---:B------:R-:W-:Y:S01]  /*6530*/  IMAD.WIDE R142, R119.reuse, 0x4, R142 ;  /* 0x00000004778e7825 */ /* 0x040fe200078e028e */
[----:B------:R-:W-:Y:S02]  /*6540*/  UIADD3.64 UR34, UR18, 0x200, URZ ;  /* 0x0000020012227897 */ /* 0x000fe4000fffe03f */
[----:B------:R-:W-:Y:S01]  /*6550*/  UIADD3.64 UR28, UR16, 0x402, URZ ;  /* 0x00000402101c7897 */ /* 0x000fe2000fffe03f */
[----:B------:R-:W-:Y:S01]  /*6560*/  IMAD.WIDE R150, R119, 0x4, R150 ;  /* 0x0000000477967825 */ /* 0x000fe200078e0296 */
[----:B------:R-:W-:-:S02]  /*6570*/  UIADD3.64 UR30, UR18, 0x202, URZ ;  /* 0x00000202121e7897 */ /* 0x000fc4000fffe03f */
[----:B------:R-:W-:Y:S01]  /*6580*/  UIADD3.64 UR24, UR16, 0x404, URZ ;  /* 0x0000040410187897 */ /* 0x000fe2000fffe03f */
[C---:B------:R-:W-:Y:S01]  /*6590*/  IMAD.WIDE R158, R119.reuse, 0x4, R158 ;  /* 0x00000004779e7825 */ /* 0x040fe200078e029e */
[----:B------:R-:W-:Y:S02]  /*65a0*/  UIADD3.64 UR26, UR18, 0x204, URZ ;  /* 0x00000204121a7897 */ /* 0x000fe4000fffe03f */
[----:B------:R-:W-:Y:S01]  /*65b0*/  UIADD3.64 UR8, UR16, 0x1fe, URZ ;  /* 0x000001fe10087897 */ /* 0x000fe2000fffe03f */
[----:B------:R-:W-:Y:S01]  /*65c0*/  IMAD.WIDE R180, R119, 0x4, R180 ;  /* 0x0000000477b47825 */ /* 0x000fe200078e02b4 */
[----:B------:R-:W-:-:S03]  /*65d0*/  UIADD3 UR4, UR4, 0x1, URZ ;  /* 0x0000000104047890 */ /* 0x000fc6000fffe03f */
[----:B------:R-:W-:Y:S01]  /*65e0*/  IMAD.WIDE R172, R119, 0x4, R172 ;  /* 0x0000000477ac7825 */ /* 0x000fe200078e02ac */
[----:B------:R-:W-:-:S03]  /*65f0*/  UISETP.GT.AND UP0, UPT, UR4, 0x1, UPT ;  /* 0x000000010400788c */ /* 0x000fc6000bf04270 */
[----:B------:R-:W-:Y:S01]  /*6600*/  IMAD.WIDE R164, R119, 0x4, R164 ;  /* 0x0000000477a47825 */ /* 0x000fe200078e02a4 */
[----:B------:R-:W-:-:S03]  /*6610*/  USEL UR4, UR4, URZ, !UP0 ;  /* 0x0000003f04047287 */ /* 0x000fc6000c000000 */
[----:B------:R-:W-:Y:S01]  /*6620*/  IMAD.WIDE R128, R119, 0x4, R128 ;  /* 0x0000000477807825 */ /* 0x000fe200078e0280 */
[----:B------:R-:W-:-:S03]  /*6630*/  ULEA UR5, UR4, UR7, 0xf ;  /* 0x0000000704057291 */ /* 0x000fc6000f8e783f */
[----:B------:R-:W-:-:S04]  /*6640*/  IMAD.WIDE R136, R119, 0x4, R136 ;  /* 0x0000000477887825 */ /* 0x000fc800078e0288 */
[----:B------:R-:W-:Y:S02]  /*6650*/  VIADD R238, R2, UR5 ;  /* 0x0000000502ee7c36 */ /* 0x000fe40008000000 */
[----:B------:R-:W-:-:S04]  /*6660*/  IMAD.WIDE R144, R119, 0x4, R144 ;  /* 0x0000000477907825 */ /* 0x000fc800078e0290 */
[----:B------:R-:W-:-:S04]  /*6670*/  IMAD.WIDE R152, R119, 0x4, R152 ;  /* 0x0000000477987825 */ /* 0x000fc800078e0298 */
[----:B------:R-:W-:-:S04]  /*6680*/  IMAD.WIDE R182, R119, 0x4, R182 ;  /* 0x0000000477b67825 */ /* 0x000fc800078e02b6 */
[----:B------:R-:W-:-:S04]  /*6690*/  IMAD.WIDE R166, R119, 0x4, R166 ;  /* 0x0000000477a67825 */ /* 0x000fc800078e02a6 */
[----:B------:R-:W-:-:S04]  /*66a0*/  IMAD.WIDE R174, R119, 0x4, R174 ;  /* 0x0000000477ae7825 */ /* 0x000fc800078e02ae */
[C---:B------:R-:W-:Y:S01]  /*66b0*/  IMAD.WIDE R160, R119.reuse, 0x4, R160 ;  /* 0x0000000477a07825 */ /* 0x040fe200078e02a0 */
[----:B------:R-:W-:Y:S03]  /*66c0*/  HGMMA.64x64x8.F32.TF32 R56, gdesc[UR16], R56 ;  /* 0x04e00000103879f0 */ /* 0x000fe60008702838 */
[----:B------:R-:W-:-:S04]  /*66d0*/  IMAD.WIDE R130, R119, 0x4, R130 ;  /* 0x0000000477827825 */ /* 0x000fc800078e0282 */
        /* <DEDUP_REMOVED lines=14> */
[----:B------:R-:W-:Y:S01]  /*67c0*/  VIADD R120, R120, 0x1 ;  /* 0x0000000178787836 */ /* 0x000fe20000000000 */
[----:B------:R-:W-:Y:S01]  /*67d0*/  HGMMA.64x64x8.F32.TF32 R56, gdesc[UR44], R56 ;  /* 0x04e000002c3879f0 */ /* 0x000fe20008702838 */
[----:B------:R-:W-:-:S03]  /*67e0*/  UIADD3.64 UR44, UR16, 0x202, URZ ;  /* 0x00000202102c7897 */ /* 0x000fc6000fffe03f */
[----:B------:R-:W-:Y:S01]  /*67f0*/  HGMMA.64x64x8.F32.TF32 R56, gdesc[UR40], R56 ;  /* 0x04e00000283879f0 */ /* 0x000fe20008702838 */
[----:B------:R-:W-:Y:S01]  /*6800*/  UIADD3.64 UR40, UR16, 0x204, URZ ;  /* 0x0000020410287897 */ /* 0x000fe2000fffe03f */
[----:B--2---:R-:W-:Y:S02]  /*6810*/  IMAD.X R193, R122, 0x1, R189, P3 ;  /* 0x000000017ac17824 */ /* 0x004fe400018e06bd */
[----:B------:R-:W-:Y:S01]  /*6820*/  IMAD.MOV.U32 R189, RZ, RZ, R122 ;  /* 0x000000ffffbd7224 */ /* 0x000fe200078e007a */
[----:B------:R-:W-:Y:S01]  /*6830*/  HGMMA.64x64x8.F32.TF32 R56, gdesc[UR36], R56 ;  /* 0x04e00000243879f0 */ /* 0x000fe20008702838 */
[----:B------:R-:W-:-:S03]  /*6840*/  UIADD3.64 UR36, UR16, 0x5fe, URZ ;  /* 0x000005fe10247897 */ /* 0x000fc6000fffe03f */
[----:B------:R-:W-:Y:S01]  /*6850*/  HGMMA.64x64x8.F32.TF32 R56, gdesc[UR32], R56 ;  /* 0x04e00000203879f0 */ /* 0x000fe20008702838 */
[----:B------:R-:W-:-:S03]  /*6860*/  UIADD3.64 UR32, UR16, 0x600, URZ ;  /* 0x0000060010207897 */ /* 0x000fc6000fffe03f */
[----:B------:R-:W-:Y:S01]  /*6870*/  HGMMA.64x64x8.F32.TF32 R56, gdesc[UR28], R56 ;  /* 0x04e000001c3879f0 */ /* 0x000fe20008702838 */
[----:B------:R-:W-:-:S03]  /*6880*/  UIADD3.64 UR28, UR16, 0x602, URZ ;  /* 0x00000602101c7897 */ /* 0x000fc6000fffe03f */
[----:B------:R-:W-:Y:S04]  /*6890*/  HGMMA.64x64x8.F32.TF32 R56, gdesc[UR24], R56 ;  /* 0x04e00000183879f0 */ /* 0x000fe80008702838 */
[----:B------:R-:W-:Y:S01]  /*68a0*/  HGMMA.64x64x8.F32.TF32 R24, gdesc[UR8], R24 ;  /* 0x04e00000081879f0 */ /* 0x000fe20008702818 */
[----:B------:R-:W-:Y:S01]  /*68b0*/  UIADD3.64 UR8, UR16, 0x200, URZ ;  /* 0x0000020010087897 */ /* 0x000fe2000fffe03f */
[----:B------:R-:W-:Y:S01]  /*68c0*/  UMOV UR10, UR18 ;  /* 0x00000012000a7c82 */ /* 0x000fe20008000000 */
[----:B------:R-:W-:Y:S01]  /*68d0*/  UMOV UR11, UR19 ;  /* 0x00000013000b7c82 */ /* 0x000fe20008000000 */
[----:B------:R-:W-:Y:S01]  /*68e0*/  UIADD3.64 UR16, UR16, 0x604, URZ ;  /* 0x0000060410107897 */ /* 0x000fe2000fffe03f */
[----:B------:R-:W-:Y:S01]  /*68f0*/  UMOV UR18, UR26 ;  /* 0x0000001a00127c82 */ /* 0x000fe20008000000 */
[----:B------:R-:W-:-:S04]  /*6900*/  UMOV UR19, UR27 ;  /* 0x0000001b00137c82 */ /* 0x000fc80008000000 */
[----:B------:R-:W-:Y:S04]  /*6910*/  HGMMA.64x64x8.F32.TF32 R24, gdesc[UR8], R24 ;  /* 0x04e00000081879f0 */ /* 0x000fe80008702818 */
[----:B------:R-:W-:Y:S04]  /*6920*/  HGMMA.64x64x8.F32.TF32 R24, gdesc[UR44], R24 ;  /* 0x04e000002c1879f0 */ /* 0x000fe80008702818 */
[----:B------:R-:W-:Y:S04]  /*6930*/  HGMMA.64x64x8.F32.TF32 R24, gdesc[UR40], R24 ;  /* 0x04e00000281879f0 */ /* 0x000fe80008702818 */
[----:B------:R-:W-:Y:S04]  /*6940*/  HGMMA.64x64x8.F32.TF32 R24, gdesc[UR36], R24 ;  /* 0x04e00000241879f0 */ /* 0x000fe80008702818 */
[----:B------:R-:W-:Y:S04]  /*6950*/  HGMMA.64x64x8.F32.TF32 R24, gdesc[UR32], R24 ;  /* 0x04e00000201879f0 */ /* 0x000fe80008702818 */
[----:B------:R-:W-:Y:S04]  /*6960*/  HGMMA.64x64x8.F32.TF32 R24, gdesc[UR28], R24 ;  /* 0x04e000001c1879f0 */ /* 0x000fe80008702818 */
[----:B------:R-:W-:Y:S03]  /*6970*/  HGMMA.64x64x8.F32.TF32 R24, gdesc[UR16], R24, gsb0 ;  /* 0x04e00000101879f0 */ /* 0x000fe60008002818 */
[----:B------:R-:W-:-:S02]  /*6980*/  WARPGROUP.DEPBAR.LE gsb0, 0x1 ;  /* 0x00008000000079c5 */ /* 0x000fc40000010100 */
[----:B------:R-:W-:Y:S06]  /*6990*/  BAR.SYNC.DEFER_BLOCKING 0x0 ;  /* 0x0000000000007b1d */ /* 0x000fec0000010000 */
[----:B------:R-:W-:Y:S01]  /*69a0*/  @!PT LDS RZ, [RZ] ;  /* 0x00000000fffff984 */ /* 0x000fe20000000800 */
[----:B------:R-:W-:Y:S01]  /*69b0*/  @!PT LDS RZ, [RZ] ;  /* 0x00000000fffff984 */ /* 0x000fe20000000800 */
[----:B------:R-:W-:Y:S01]  /*69c0*/  @!PT LDS RZ, [RZ] ;  /* 0x00000000fffff984 */ /* 0x000fe20000000800 */
[----:B------:R1:W-:Y:S04]  /*69d0*/  LDGSTS.E [R238], desc[UR20][R188.64], P2 ;  /* 0x00000000bcee7fae */ /* 0x0003e80009121854 */
[----:B------:R2:W-:Y:S01]  /*69e0*/  LDGSTS.E [R238+0x4], desc[UR20][R192.64], P1 ;  /* 0x00004000c0ee7fae */ /* 0x0005e20008921854 */
[----:B------:R-:W-:Y:S01]  /*69f0*/  ISETP.GT.AND P1, PT, R118, 0x2, PT ;  /* 0x000000027600780c */ /* 0x000fe20003f24270 */
[----:B-1----:R-:W-:-:S03]  /*6a00*/  IMAD.WIDE R188, R206, 0x4, R188 ;  /* 0x00000004cebc7825 */ /* 0x002fc600078e02bc */
[----:B--2---:R-:W-:Y:S02]  /*6a10*/  SEL R192, RZ, 0x4, !P1 ;  /* 0x00000004ffc07807 */ /* 0x004fe40004800000 */
[----:B------:R-:W-:Y:S02]  /*6a20*/  SHF.R.S32.HI R193, RZ, 0x1f, R205 ;  /* 0x0000001fffc17819 */ /* 0x000fe400000114cd */
[----:B------:R-:W-:Y:S02]  /*6a30*/  SEL R192, R192, RZ, !P0 ;  /* 0x000000ffc0c07207 */ /* 0x000fe40004000000 */
[C---:B------:R-:W-:Y:S02]  /*6a40*/  SHF.L.U64.HI R193, R205.reuse, 0x2, R193 ;  /* 0x00000002cdc17819 */ /* 0x040fe400000102c1 */
[----:B------:R-:W-:Y:S02]  /*6a50*/  ISETP.NE.U32.AND P1, PT, R192, RZ, PT ;  /* 0x000000ffc000720c */ /* 0x000fe40003f25070 */
[----:B------:R-:W-:-:S05]  /*6a60*/  LEA R192, P2, R205, R121, 0x2 ;  /* 0x00000079cdc07211 */ /* 0x000fca00078410ff */
[----:B------:R-:W-:-:S06]  /*6a70*/  IMAD.X R193, R122, 0x1, R193, P2 ;  /* 0x000000017ac17824 */ /* 0x000fcc00010e06c1 */
[----:B------:R1:W-:Y:S01]  /*6a80*/  LDGSTS.E [R238+0x8], desc[UR20][R192.64], P1 ;  /* 0x00008000c0ee7fae */ /* 0x0003e20008921854 */
[----:B------:R-:W-:-:S04]  /*6a90*/  ISETP.GT.AND P1, PT, R118, 0x3, PT ;  /* 0x000000037600780c */ /* 0x000fc80003f24270 */
[----:B-1----:R-:W-:Y:S02]  /*6aa0*/  SEL R192, RZ, 0x4, !P1 ;  /* 0x00000004ffc07807 */ /* 0x002fe40004800000 */
[----:B------:R-:W-:Y:S02]  /*6ab0*/  SHF.R.S32.HI R193, RZ, 0x1f, R204 ;  /* 0x0000001fffc17819 */ /* 0x000fe400000114cc */
[----:B------:R-:W-:Y:S02]  /*6ac0*/  SEL R192, R192, RZ, !P0 ;  /* 0x000000ffc0c07207 */ /* 0x000fe40004000000 */
[----:B------:R-:W-:Y:S02]  /*6ad0*/  SHF.L.U64.HI R193, R204, 0x2, R193 ;  /* 0x00000002ccc17819 */ /* 0x000fe400000102c1 */
[----:B------:R-:W-:Y:S02]  /*6ae0*/  ISETP.NE.U32.AND P1, PT, R192, RZ, PT ;  /* 0x000000ffc000720c */ /* 0x000fe40003f25070 */
[----:B------:R-:W-:-:S05]  /*6af0*/  LEA R192, P2, R204, R121, 0x2 ;  /* 0x00000079ccc07211 */ /* 0x000fca00078410ff */
[----:B------:R-:W-:-:S06]  /*6b00*/  IMAD.X R193, R122, 0x1, R193, P2 ;  /* 0x000000017ac17824 */ /* 0x000fcc00010e06c1 */
[----:B------:R1:W-:Y:S01]  /*6b10*/  LDGSTS.E [R238+0xc], desc[UR20][R192.64], P1 ;  /* 0x0000c000c0ee7fae */ /* 0x0003e20008921854 */
[----:B------:R-:W-:-:S04]  /*6b20*/  ISETP.GT.AND P1, PT, R118, 0x20, PT ;  /* 0x000000207600780c */ /* 0x000fc80003f24270 */
[----:B-1----:R-:W-:-:S04]  /*6b30*/  SEL R192, RZ, 0x4, !P1 ;  /* 0x00000004ffc07807 */ /* 0x002fc80004800000 */
[----:B------:R-:W-:-:S04]  /*6b40*/  SEL R192, R192, RZ, !P0 ;  /* 0x000000ffc0c07207 */ /* 0x000fc80004000000 */
        /* <DEDUP_REMOVED lines=29> */
[----:B------:R-:W-:Y:S02]  /*6d20*/  LOP3.LUT R238, R2, 0x10, RZ, 0x3c, !PT ;  /* 0x0000001002ee7812 */ /* 0x000fe400078e3cff */
[----:B------:R-:W-:Y:S02]  /*6d30*/  ISETP.NE.U32.AND P1, PT, R192, RZ, PT ;  /* 0x000000ffc000720c */ /* 0x000fe40003f25070 */
[----:B------:R-:W-:Y:S01]  /*6d40*/  LEA R192, P2, R4, R121, 0x2 ;  /* 0x0000007904c07211 */ /* 0x000fe200078410ff */
[----:B------:R-:W-:Y:S01]  /*6d50*/  VIADD R238, R238, UR5 ;  /* 0x00000005eeee7c36 */ /* 0x000fe20008000000 */
[----:B------:R-:W-:-:S05]  /*6d60*/  SHF.L.U64.HI R193, R4, 0x2, R193 ;  /* 0x0000000204c17819 */ /* 0x000fca00000102c1 */
[----:B------:R-:W-:-:S05]  /*6d70*/  IMAD.X R193, R122, 0x1, R193, P2 ;  /* 0x000000017ac17824 */ /* 0x000fca00010e06c1 */
[----:B------:R1:W-:Y:S01]  /*6d80*/  LDGSTS.E [R238], desc[UR20][R192.64], P1 ;  /* 0x00000000c0ee7fae */ /* 0x0003e20008921854 */
[----:B------:R-:W-:-:S04]  /*6d90*/  ISETP.GT.AND P1, PT, R118, 0x5, PT ;  /* 0x000000057600780c */ /* 0x000fc80003f24270 */
[----:B-1----:R-:W-:Y:S02]  /*6da0*/  SEL R192, RZ, 0x4, !P1 ;  /* 0x00000004ffc07807 */ /* 0x002fe40004800000 */
        /* <DEDUP_REMOVED lines=125> */
[C---:B------:R-:W-:Y:S01]  /*7580*/  LEA R192, P2, R5.reuse, R121, 0x2 ;  /* 0x0000007905c07211 */ /* 0x040fe200078410ff */
        /* <DEDUP_REMOVED lines=125> */
[----:B------:R-:W-:Y:S02]  /*7d60*/  LOP3.LUT R238, R2, 0x50, RZ, 0x3c, !PT ;  /* 0x0000005002ee7812 */ /* 0x000fe400078e3cff */
[----:B------:R-:W-:-:S03]  /*7d70*/  SEL R192, R192, RZ, !P0 ;  /* 0x000000ffc0c07207 */ /* 0x000fc60004000000 */
[----:B------:R-:W-:Y:S01]  /*7d80*/  VIADD R238, R238, UR5 ;  /* 0x00000005eeee7c36 */ /* 0x000fe20008000000 */
[----:B------:R-:W-:Y:S02]  /*7d90*/  ISETP.NE.U32.AND P1, PT, R192, RZ, PT ;  /* 0x000000ffc000720c */ /* 0x000fe40003f25070 */
[----:B------:R-:W-:-:S05]  /*7da0*/  LEA R192, P2, R10, R121, 0x2 ;  /* 0x000000790ac07211 */ /* 0x000fca00078410ff */
[----:B------:R-:W-:-:S06]  /*7db0*/  IMAD.X R193, R122, 0x1, R251, P2 ;  /* 0x000000017ac17824 */ /* 0x000fcc00010e06fb */
[----:B------:R1:W-:Y:S01]  /*7dc0*/  LDGSTS.E [R238], desc[UR20][R192.64], P1 ;  /* 0x00000000c0ee7fae */ /* 0x0003e20008921854 */
        /* <DEDUP_REMOVED lines=112> */
[----:B------:R-:W-:Y:S01]  /*84d0*/  ISETP.NE.U32.AND P1, PT, R192, RZ, PT ;  /* 0x000000ffc000720c */ /* 0x000fe20003f25070 */
[----:B------:R-:W-:Y:S01]  /*84e0*/  ULEA UR5, UR4, UR7, 0xe ;  /* 0x0000000704057291 */ /* 0x000fe2000f8e703f */
        /* <DEDUP_REMOVED lines=49> */
[----:B------:R-:W-:Y:S02]  /*8800*/  LEA R192, P2, R116, R121, 0x2 ;  /* 0x0000007974c07211 */ /* 0x000fe400078410ff */
[----:B------:R-:W1:Y:S03]  /*8810*/  S2R R121, SR_TID.X ;  /* 0x0000000000797919 */ /* 0x000e660000002100 */
[----:B------:R-:W-:Y:S01]  /*8820*/  IMAD.X R193, R122, 0x1, R207, P2 ;  /* 0x000000017ac17824 */ /* 0x000fe200010e06cf */
[----:B------:R-:W-:-:S05]  /*8830*/  LOP3.LUT R122, R3, 0x20, RZ, 0x3c, !PT ;  /* 0x00000020037a7812 */ /* 0x000fca00078e3cff */
[----:B------:R-:W-:Y:S04]  /*8840*/  LDGSTS.E [R238+0x400c], desc[UR20][R192.64], P1 ;  /* 0x0400c000c0ee7fae */ /* 0x000fe80008921854 */
[----:B------:R-:W0:Y:S01]  /*8850*/  LDGDEPBAR ;  /* 0x00000000000079af */ /* 0x000e220000000000 */
[----:B-1----:R-:W-:-:S04]  /*8860*/  LOP3.LUT R121, R121, 0x3f, RZ, 0xc0, !PT ;  /* 0x0000003f79797812 */ /* 0x002fc800078ec0ff */
[----:B------:R-:W-:Y:S01]  /*8870*/  ISETP.GE.AND P1, PT, R121, R118, PT ;  /* 0x000000767900720c */ /* 0x000fe20003f26270 */
[----:B------:R-:W-:-:S03]  /*8880*/  VIADD R118, R118, 0xffffffc0 ;  /* 0xffffffc076767836 */ /* 0x000fc60000000000 */
[----:B------:R-:W-:-:S04]  /*8890*/  SEL R121, RZ, 0x4, P1 ;  /* 0x00000004ff797807 */ /* 0x000fc80000800000 */
[----:B------:R-:W-:-:S04]  /*88a0*/  SEL R121, R121, RZ, !P0 ;  /* 0x000000ff79797207 */ /* 0x000fc80004000000 */
[----:B------:R-:W-:Y:S01]  /*88b0*/  ISETP.NE.U32.AND P0, PT, R121, RZ, PT ;  /* 0x000000ff7900720c */ /* 0x000fe20003f05070 */
[----:B------:R-:W-:-:S12]  /*88c0*/  VIADD R121, R3, UR5 ;  /* 0x0000000503797c36 */ /* 0x000fd80008000000 */
[----:B------:R-:W-:Y:S04]  /*88d0*/  LDGSTS.E [R121+0x10000], desc[UR20][R190.64], P0 ;  /* 0x10000000be797fae */ /* 0x000fe80008121854 */
[----:B------:R-:W-:Y:S04]  /*88e0*/  LDGSTS.E [R121+0x10400], desc[UR20][R126.64], P0 ;  /* 0x104000007e797fae */ /* 0x000fe80008121854 */
[----:B------:R-:W-:Y:S04]  /*88f0*/  LDGSTS.E [R121+0x10800], desc[UR20][R134.64], P0 ;  /* 0x1080000086797fae */ /* 0x000fe80008121854 */
[----:B------:R-:W-:Y:S04]  /*8900*/  LDGSTS.E [R121+0x10c00], desc[UR20][R142.64], P0 ;  /* 0x10c000008e797fae */ /* 0x000fe80008121854 */
[----:B------:R-:W-:Y:S04]  /*8910*/  LDGSTS.E [R121+0x11000], desc[UR20][R150.64], P0 ;  /* 0x1100000096797fae */ /* 0x000fe80008121854 */
[----:B------:R-:W-:Y:S04]  /*8920*/  LDGSTS.E [R121+0x11400], desc[UR20][R158.64], P0 ;  /* 0x114000009e797fae */ /* 0x000fe80008121854 */
[----:B------:R-:W-:Y:S04]  /*8930*/  LDGSTS.E [R121+0x11800], desc[UR20][R180.64], P0 ;  /* 0x11800000b4797fae */ /* 0x000fe80008121854 */
[----:B------:R1:W-:Y:S02]  /*8940*/  LDGSTS.E [R121+0x11c00], desc[UR20][R172.64], P0 ;  /* 0x11c00000ac797fae */ /* 0x0003e40008121854 */
[----:B-1----:R-:W-:Y:S01]  /*8950*/  VIADD R121, R122, UR5 ;  /* 0x000000057a797c36 */ /* 0x002fe20008000000 */
[----:B------:R-:W-:-:S04]  /*8960*/  LOP3.LUT R122, R3, 0x40, RZ, 0x3c, !PT ;  /* 0x00000040037a7812 */ /* 0x000fc800078e3cff */
        /* <DEDUP_REMOVED lines=10> */
[----:B------:R-:W-:Y:S01]  /*8a10*/  LDGSTS.E [R121+0x10200], desc[UR20][R160.64], P0 ;  /* 0x10200000a0797fae */ /* 0x000fe20008121854 */
[----:B------:R-:W-:Y:S02]  /*8a20*/  VIADD R193, R122, UR5 ;  /* 0x000000057ac17c36 */ /* 0x000fe40008000000 */
[----:B------:R-:W-:Y:S01]  /*8a30*/  IMAD.MOV.U32 R122, RZ, RZ, R189 ;  /* 0x000000ffff7a7224 */ /* 0x000fe200078e00bd */
[----:B------:R-:W-:Y:S04]  /*8a40*/  LDGSTS.E [R121+0x10600], desc[UR20][R130.64], P0 ;  /* 0x1060000082797fae */ /* 0x000fe80008121854 */
[----:B------:R-:W-:Y:S04]  /*8a50*/  LDGSTS.E [R121+0x10a00], desc[UR20][R138.64], P0 ;  /* 0x10a000008a797fae */ /* 0x000fe80008121854 */
[----:B------:R-:W-:Y:S04]  /*8a60*/  LDGSTS.E [R121+0x10e00], desc[UR20][R146.64], P0 ;  /* 0x10e0000092797fae */ /* 0x000fe80008121854 */
[----:B------:R-:W-:Y:S04]  /*8a70*/  LDGSTS.E [R121+0x11200], desc[UR20][R154.64], P0 ;  /* 0x112000009a797fae */ /* 0x000fe80008121854 */
[----:B------:R-:W-:Y:S04]  /*8a80*/  LDGSTS.E [R121+0x11600], desc[UR20][R184.64], P0 ;  /* 0x11600000b8797fae */ /* 0x000fe80008121854 */
[----:B------:R-:W-:Y:S04]  /*8a90*/  LDGSTS.E [R121+0x11a00], desc[UR20][R168.64], P0 ;  /* 0x11a00000a8797fae */ /* 0x000fe80008121854 */
[----:B------:R1:W-:Y:S04]  /*8aa0*/  LDGSTS.E [R121+0x11e00], desc[UR20][R176.64], P0 ;  /* 0x11e00000b0797fae */ /* 0x0003e80008121854 */
[----:B------:R2:W-:Y:S04]  /*8ab0*/  LDGSTS.E [R193+0x10300], desc[UR20][R162.64], P0 ;  /* 0x10300000a2c17fae */ /* 0x0005e80008121854 */
[----:B------:R2:W-:Y:S04]  /*8ac0*/  LDGSTS.E [R193+0x10700], desc[UR20][R132.64], P0 ;  /* 0x1070000084c17fae */ /* 0x0005e80008121854 */
[----:B------:R2:W-:Y:S01]  /*8ad0*/  LDGSTS.E [R193+0x10b00], desc[UR20][R140.64], P0 ;  /* 0x10b000008cc17fae */ /* 0x0005e20008121854 */
[----:B-1----:R-:W-:-:S03]  /*8ae0*/  IMAD.MOV.U32 R121, RZ, RZ, R188 ;  /* 0x000000ffff797224 */ /* 0x002fc600078e00bc */
[----:B------:R2:W-:Y:S04]  /*8af0*/  LDGSTS.E [R193+0x10f00], desc[UR20][R148.64], P0 ;  /* 0x10f0000094c17fae */ /* 0x0005e80008121854 */
[----:B------:R2:W-:Y:S04]  /*8b00*/  LDGSTS.E [R193+0x11300], desc[UR20][R156.64], P0 ;  /* 0x113000009cc17fae */ /* 0x0005e80008121854 */
[----:B------:R2:W-:Y:S04]  /*8b10*/  LDGSTS.E [R193+0x11700], desc[UR20][R186.64], P0 ;  /* 0x11700000bac17fae */ /* 0x0005e80008121854 */
[----:B------:R2:W-:Y:S04]  /*8b20*/  LDGSTS.E [R193+0x11b00], desc[UR20][R170.64], P0 ;  /* 0x11b00000aac17fae */ /* 0x0005e80008121854 */
[----:B------:R2:W-:Y:S01]  /*8b30*/  LDGSTS.E [R193+0x11f00], desc[UR20][R178.64], P0 ;  /* 0x11f00000b2c17fae */ /* 0x0005e20008121854 */
[----:B------:R-:W-:-:S03]  /*8b40*/  ISETP.NE.U32.AND P0, PT, R117, R120, PT ;  /* 0x000000787500720c */ /* 0x000fc60003f05070 */
[----:B------:R-:W0:Y:S10]  /*8b50*/  LDGDEPBAR ;  /* 0x00000000000079af */ /* 0x000e340000000000 */
[----:B--2---:R-:W-:Y:S05]  /*8b60*/  @P0 BRA `(.L_x_1) ;  /* 0xffffffd400bc0947 */ /* 0x004fea000383ffff */
.L_x_0:
[----:B------:R-:W2:Y:S01]  /*8b70*/  LDL.LU R188, [R1+0x4] ;  /* 0x0000040001bc7983 */ /* 0x000ea20000300800 */
[----:B------:R-:W-:Y:S02]  /*8b80*/  WARPGROUP.DEPBAR.LE gsb0, 0x0 ;  /* 0x00008000000079c5 */ /* 0x000fe40000010000 */
[----:B------:R-:W-:-:S04]  /*8b90*/  DEPBAR.LE SB0, 0x0 ;  /* 0x000080000000791a */ /* 0x000fc80000000000 */
[----:B------:R-:W1:Y:S01]  /*8ba0*/  S2R R7, SR_TID.X ;  /* 0x0000000000077919 */ /* 0x000e620000002100 */
[C---:B------:R-:W-:Y:S01]  /*8bb0*/  VIADD R2, R0.reuse, 0x2 ;  /* 0x0000000200027836 */ /* 0x040fe20000000000 */
[----:B------:R-:W-:Y:S01]  /*8bc0*/  ULDC UR4, c[0x0][0x244] ;  /* 0x0000910000047ab9 */ /* 0x000fe20000000800 */
[----:B------:R-:W-:Y:S01]  /*8bd0*/  VIADD R4, R0, 0x1 ;  /* 0x0000000100047836 */ /* 0x000fe20000000000 */
[----:B------:R-:W-:Y:S01]  /*8be0*/  ULDC UR5, c[0x0][0x248] ;  /* 0x0000920000057ab9 */ /* 0x000fe20000000800 */
[----:B------:R-:W-:Y:S02]  /*8bf0*/  IMAD.MOV.U32 R8, RZ, RZ, R57 ;  /* 0x000000ffff087224 */ /* 0x000fe400078e0039 */
[----:B------:R-:W-:Y:S02]  /*8c00*/  IMAD.MOV.U32 R9, RZ, RZ, R59 ;  /* 0x000000ffff097224 */ /* 0x000fe400078e003b */
[----:B------:R-:W-:Y:S02]  /*8c10*/  IMAD.MOV.U32 R10, RZ, RZ, R25 ;  /* 0x000000ffff0a7224 */ /* 0x000fe400078e0019 */
[----:B------:R-:W-:-:S02]  /*8c20*/  IMAD.MOV.U32 R11, RZ, RZ, R27 ;  /* 0x000000ffff0b7224 */ /* 0x000fc400078e001b */
[----:B------:R-:W-:Y:S02]  /*8c30*/  IMAD.MOV.U32 R12, RZ, RZ, R60 ;  /* 0x000000ffff0c7224 */ /* 0x000fe400078e003c */
[----:B------:R-:W-:Y:S02]  /*8c40*/  IMAD.MOV.U32 R13, RZ, RZ, R62 ;  /* 0x000000ffff0d7224 */ /* 0x000fe400078e003e */
        /* <DEDUP_REMOVED lines=8> */
[C---:B-1----:R-:W-:Y:S02]  /*8cd0*/  IMAD.SHL.U32 R5, R7.reuse, 0x40, RZ ;  /* 0x0000004007057824 */ /* 0x042fe400078e00ff */
[----:B------:R-:W-:-:S02]  /*8ce0*/  IMAD.SHL.U32 R3, R7, 0x10, RZ ;  /* 0x0000001007037824 */ /* 0x000fc400078e00ff */
[----:B------:R-:W-:Y:S01]  /*8cf0*/  IMAD.MOV.U32 R22, RZ, RZ, R41 ;  /* 0x000000ffff167224 */ /* 0x000fe200078e0029 */
[----:B------:R-:W-:Y:S01]  /*8d00*/  LOP3.LUT R6, R5, 0x400, RZ, 0xc0, !PT ;  /* 0x0000040005067812 */ /* 0x000fe200078ec0ff */
[----:B------:R-:W-:Y:S01]  /*8d10*/  IMAD.SHL.U32 R5, R7, 0x8, RZ ;  /* 0x0000000807057824 */ /* 0x000fe200078e00ff */
[----:B------:R-:W-:Y:S01]  /*8d20*/  LOP3.LUT R3, R3, 0xf0, RZ, 0xc0, !PT ;  /* 0x000000f003037812 */ /* 0x000fe200078ec0ff */
[----:B------:R-:W-:Y:S01]  /*8d30*/  IMAD.MOV.U32 R23, RZ, RZ, R43 ;  /* 0x000000ffff177224 */ /* 0x000fe200078e002b */
[----:B------:R-:W-:Y:S01]  /*8d40*/  LOP3.LUT R7, R7, 0x7f, RZ, 0xc0, !PT ;  /* 0x0000007f07077812 */ /* 0x000fe200078ec0ff */
[----:B------:R-:W-:Y:S01]  /*8d50*/  IMAD.MOV.U32 R25, RZ, RZ, R79 ;  /* 0x000000ffff197224 */ /* 0x000fe200078e004f */
[----:B------:R-:W-:Y:S01]  /*8d60*/  IADD3 R6, R6, UR7, R3 ;  /* 0x0000000706067c10 */ /* 0x000fe2000fffe003 */
[----:B------:R-:W-:Y:S01]  /*8d70*/  IMAD.MOV.U32 R27, RZ, RZ, R47 ;  /* 0x000000ffff1b7224 */ /* 0x000fe200078e002f */
[----:B------:R-:W-:Y:S01]  /*8d80*/  LOP3.LUT R5, R5, 0x300, RZ, 0xc0, !PT ;  /* 0x0000030005057812 */ /* 0x000fe200078ec0ff */
[----:B------:R-:W-:-:S02]  /*8d90*/  IMAD.MOV.U32 R28, RZ, RZ, R80 ;  /* 0x000000ffff1c7224 */ /* 0x000fc400078e0050 */
[----:B------:R-:W-:Y:S02]  /*8da0*/  IMAD.MOV.U32 R29, RZ, RZ, R82 ;  /* 0x000000ffff1d7224 */ /* 0x000fe400078e0052 */
[----:B------:R-:W-:Y:S01]  /*8db0*/  IMAD.IADD R100, R5, 0x1, R6 ;  /* 0x0000000105647824 */ /* 0x000fe200078e0206 */
[----:B------:R-:W-:Y:S01]  /*8dc0*/  BAR.SYNC.DEFER_BLOCKING 0x0 ;  /* 0x0000000000007b1d */ /* 0x000fe20000010000 */
        /* <DEDUP_REMOVED lines=8> */
[----:B------:R-:W-:Y:S01]  /*8e50*/  IMAD.MOV.U32 R51, RZ, RZ, R54 ;  /* 0x000000ffff337224 */ /* 0x000fe200078e0036 */
[C---:B--2---:R-:W-:Y:S01]  /*8e60*/  ISETP.GE.AND P0, PT, R188.reuse, R124, PT ;  /* 0x0000007cbc00720c */ /* 0x044fe20003f06270 */
[----:B------:R-:W-:-:S03]  /*8e70*/  IMAD R3, R188, UR4, RZ ;  /* 0x00000004bc037c24 */ /* 0x000fc6000f8e02ff */
[-C--:B------:R-:W-:Y:S01]  /*8e80*/  ISETP.LT.AND P2, PT, R2, R125.reuse, !P0 ;  /* 0x0000007d0200720c */ /* 0x080fe20004741270 */
[----:B------:R-:W-:Y:S01]  /*8e90*/  VIADD R2, R0, 0x4 ;  /* 0x0000000400027836 */ /* 0x000fe20000000000 */
[----:B------:R-:W-:Y:S01]  /*8ea0*/  ISETP.LT.AND P4, PT, R4, R125, !P0 ;  /* 0x0000007d0400720c */ /* 0x000fe20004781270 */
[----:B------:R-:W-:-:S03]  /*8eb0*/  VIADD R4, R0, 0x3 ;  /* 0x0000000300047836 */ /* 0x000fc60000000000 */
[-C--:B------:R-:W-:Y:S02]  /*8ec0*/  ISETP.LT.AND P5, PT, R2, R125.reuse, !P0 ;  /* 0x0000007d0200720c */ /* 0x080fe400047a1270 */
[----:B------:R-:W-:Y:S01]  /*8ed0*/  ISETP.LT.AND P3, PT, R4, R125, !P0 ;  /* 0x0000007d0400720c */ /* 0x000fe20004761270 */
[----:B------:R-:W-:Y:S01]  /*8ee0*/  IMAD.MOV.U32 R4, RZ, RZ, R56 ;  /* 0x000000ffff047224 */ /* 0x000fe200078e0038 */
[----:B------:R-:W-:Y:S01]  /*8ef0*/  LEA R2, R7, UR7, 0x4 ;  /* 0x0000000707027c11 */ /* 0x000fe2000f8e20ff */
[----:B------:R-:W-:Y:S01]  /*8f00*/  IMAD.MOV.U32 R7, RZ, RZ, R26 ;  /* 0x000000ffff077224 */ /* 0x000fe200078e001a */
[----:B------:R-:W-:Y:S01]  /*8f10*/  ULDC.64 UR6, c[0x0][0x220] ;  /* 0x0000880000067ab9 */ /* 0x000fe20000000a00 */
[----:B------:R-:W-:Y:S02]  /*8f20*/  IMAD.MOV.U32 R26, RZ, RZ, R45 ;  /* 0x000000ffff1a7224 */ /* 0x000fe400078e002d */
[----:B------:R-:W-:Y:S01]  /*8f30*/  IMAD.MOV.U32 R45, RZ, RZ, R83 ;  /* 0x000000ffff2d7224 */ /* 0x000fe200078e0053 */
[----:B------:R1:W-:Y:S01]  /*8f40*/  STSM.16.M88.4 [R100], R4 ;  /* 0x0000000464007844 */ /* 0x0003e20000000200 */
[----:B------:R-:W-:Y:S01]  /*8f50*/  BAR.SYNC.DEFER_BLOCKING 0x0 ;  /* 0x0000000000007b1d */ /* 0x000fe20000010000 */
[----:B-1----:R-:W-:-:S02]  /*8f60*/  IMAD.MOV.U32 R4, RZ, RZ, R64 ;  /* 0x000000ffff047224 */ /* 0x002fc400078e0040 */
[----:B------:R-:W-:Y:S02]  /*8f70*/  IMAD.MOV.U32 R5, RZ, RZ, R66 ;  /* 0x000000ffff057224 */ /* 0x000fe400078e0042 */
[----:B------:R-:W-:Y:S02]  /*8f80*/  IMAD.MOV.U32 R6, RZ, RZ, R32 ;  /* 0x000000ffff067224 */ /* 0x000fe400078e0020 */
[----:B------:R-:W-:Y:S01]  /*8f90*/  IMAD.MOV.U32 R7, RZ, RZ, R34 ;  /* 0x000000ffff077224 */ /* 0x000fe200078e0022 */
[----:B------:R-:W1:Y:S01]  /*8fa0*/  LDS.128 R96, [R2] ;  /* 0x0000000002607984 */ /* 0x000e620000000c00 */
[----:B------:R-:W-:Y:S06]  /*8fb0*/  BAR.SYNC.DEFER_BLOCKING 0x0 ;  /* 0x0000000000007b1d */ /* 0x000fec0000010000 */
[----:B------:R2:W-:Y:S02]  /*8fc0*/  STSM.16.M88.4 [R100], R8 ;  /* 0x0000000864007844 */ /* 0x0005e40000000200 */
[----:B------:R-:W-:Y:S01]  /*8fd0*/  BAR.SYNC.DEFER_BLOCKING 0x0 ;  /* 0x0000000000007b1d */ /* 0x000fe20000010000 */
[----:B--2---:R-:W-:-:S02]  /*8fe0*/  IMAD.MOV.U32 R8, RZ, RZ, R65 ;  /* 0x000000ffff087224 */ /* 0x004fc400078e0041 */
[----:B------:R-:W-:Y:S02]  /*8ff0*/  IMAD.MOV.U32 R9, RZ, RZ, R67 ;  /* 0x000000ffff097224 */ /* 0x000fe400078e0043 */
[----:B------:R-:W-:Y:S02]  /*9000*/  IMAD.MOV.U32 R10, RZ, RZ, R33 ;  /* 0x000000ffff0a7224 */ /* 0x000fe400078e0021 */
[----:B------:R-:W-:Y:S01]  /*9010*/  IMAD.MOV.U32 R11, RZ, RZ, R35 ;  /* 0x000000ffff0b7224 */ /* 0x000fe200078e0023 */
[----:B------:R-:W2:Y:S01]  /*9020*/  LDS.128 R92, [R2] ;  /* 0x00000000025c7984 */ /* 0x000ea20000000c00 */
[----:B------:R-:W-:Y:S06]  /*9030*/  BAR.SYNC.DEFER_BLOCKING 0x0 ;  /* 0x0000000000007b1d */ /* 0x000fec0000010000 */
[----:B------:R3:W-:Y:S02]  /*9040*/  STSM.16.M88.4 [R100], R12 ;  /* 0x0000000c64007844 */ /* 0x0007e40000000200 */
[----:B------:R-:W-:Y:S01]  /*9050*/  BAR.SYNC.DEFER_BLOCKING 0x0 ;  /* 0x0000000000007b1d */ /* 0x000fe20000010000 */
[----:B---3--:R-:W-:-:S02]  /*9060*/  IMAD.MOV.U32 R12, RZ, RZ, R68 ;  /* 0x000000ffff0c7224 */ /* 0x008fc400078e0044 */
[----:B------:R-:W-:Y:S02]  /*9070*/  IMAD.MOV.U32 R13, RZ, RZ, R70 ;  /* 0x000000ffff0d7224 */ /* 0x000fe400078e0046 */
[----:B------:R-:W-:Y:S02]  /*9080*/  IMAD.MOV.U32 R14, RZ, RZ, R36 ;  /* 0x000000ffff0e7224 */ /* 0x000fe400078e0024 */
[----:B------:R-:W-:Y:S02]  /*9090*/  IMAD.MOV.U32 R15, RZ, RZ, R38 ;  /* 0x000000ffff0f7224 */ /* 0x000fe400078e0026 */
[----:B------:R-:W-:Y:S02]  /*90a0*/  IMAD.MOV.U32 R68, RZ, RZ, R85 ;  /* 0x000000ffff447224 */ /* 0x000fe400078e0055 */
[----:B------:R-:W-:Y:S01]  /*90b0*/  IMAD.MOV.U32 R70, RZ, RZ, R53 ;  /* 0x000000ffff467224 */ /* 0x000fe200078e0035 */
[----:B------:R-:W3:Y:S01]  /*90c0*/  LDS.128 R88, [R2] ;  /* 0x0000000002587984 */ /* 0x000ee20000000c00 */
[----:B------:R-:W-:Y:S06]  /*90d0*/  BAR.SYNC.DEFER_BLOCKING 0x0 ;  /* 0x0000000000007b1d */ /* 0x000fec0000010000 */
[----:B------:R4:W-:Y:S02]  /*90e0*/  STSM.16.M88.4 [R100], R16 ;  /* 0x0000001064007844 */ /* 0x0009e40000000200 */
[----:B------:R-:W-:Y:S01]  /*90f0*/  BAR.SYNC.DEFER_BLOCKING 0x0 ;  /* 0x0000000000007b1d */ /* 0x000fe20000010000 */
[----:B----4-:R-:W-:-:S02]  /*9100*/  IMAD.MOV.U32 R16, RZ, RZ, R69 ;  /* 0x000000ffff107224 */ /* 0x010fc400078e0045 */
[----:B------:R-:W-:Y:S02]  /*9110*/  IMAD.MOV.U32 R17, RZ, RZ, R71 ;  /* 0x000000ffff117224 */ /* 0x000fe400078e0047 */
[----:B------:R-:W-:Y:S02]  /*9120*/  IMAD.MOV.U32 R18, RZ, RZ, R37 ;  /* 0x000000ffff127224 */ /* 0x000fe400078e0025 */
[----:B------:R-:W-:Y:S02]  /*9130*/  IMAD.MOV.U32 R19, RZ, RZ, R39 ;  /* 0x000000ffff137224 */ /* 0x000fe400078e0027 */
[----:B------:R-:W-:Y:S02]  /*9140*/  IMAD.MOV.U32 R69, RZ, RZ, R87 ;  /* 0x000000ffff457224 */ /* 0x000fe400078e0057 */
[----:B------:R-:W-:Y:S01]  /*9150*/  IMAD.MOV.U32 R71, RZ, RZ, R55 ;  /* 0x000000ffff477224 */ /* 0x000fe200078e0037 */
[----:B------:R-:W4:Y:S01]  /*9160*/  LDS.128 R64, [R2] ;  /* 0x0000000002407984 */ /* 0x000f220000000c00 */
[----:B------:R-:W-:Y:S06]  /*9170*/  BAR.SYNC.DEFER_BLOCKING 0x0 ;  /* 0x0000000000007b1d */ /* 0x000fec0000010000 */
[----:B------:R-:W-:Y:S02]  /*9180*/  STSM.16.M88.4 [R100], R4 ;  /* 0x0000000464007844 */ /* 0x000fe40000000200 */
[----:B------:R-:W-:Y:S06]  /*9190*/  BAR.SYNC.DEFER_BLOCKING 0x0 ;  /* 0x0000000000007b1d */ /* 0x000fec0000010000 */
[----:B------:R-:W5:Y:S02]  /*91a0*/  LDS.128 R60, [R2] ;  /* 0x00000000023c7984 */ /* 0x000f640000000c00 */
[----:B------:R-:W-:Y:S06]  /*91b0*/  BAR.SYNC.DEFER_BLOCKING 0x0 ;  /* 0x0000000000007b1d */ /* 0x000fec0000010000 */
[----:B------:R1:W-:Y:S02]  /*91c0*/  STSM.16.M88.4 [R100], R8 ;  /* 0x0000000864007844 */ /* 0x0003e40000000200 */
[----:B------:R-:W-:Y:S01]  /*91d0*/  BAR.SYNC.DEFER_BLOCKING 0x0 ;  /* 0x0000000000007b1d */ /* 0x000fe20000010000 */
[----:B-1----:R-:W-:-:S02]  /*91e0*/  IMAD.MOV.U32 R8, RZ, RZ, R72 ;  /* 0x000000ffff087224 */ /* 0x002fc400078e0048 */
[----:B------:R-:W-:Y:S02]  /*91f0*/  IMAD.MOV.U32 R9, RZ, RZ, R74 ;  /* 0x000000ffff097224 */ /* 0x000fe400078e004a */
[----:B------:R-:W-:Y:S01]  /*9200*/  IMAD.MOV.U32 R10, RZ, RZ, R40 ;  /* 0x000000ffff0a7224 */ /* 0x000fe200078e0028 */
[----:B------:R-:W-:Y:S01]  /*9210*/  LEA R40, P1, R3, UR6, 0x2 ;  /* 0x0000000603287c11 */ /* 0x000fe2000f8210ff */
[----:B------:R-:W-:-:S03]  /*9220*/  IMAD.MOV.U32 R11, RZ, RZ, R42 ;  /* 0x000000ffff0b7224 */ /* 0x000fc600078e002a */
[----:B------:R-:W-:Y:S02]  /*9230*/  LEA.HI.X.SX32 R3, R3, UR7, 0x2, P1 ;  /* 0x0000000703037c11 */ /* 0x000fe400088f16ff */
[----:B------:R-:W-:Y:S01]  /*9240*/  ISETP.LT.AND P1, PT, R0, R125, !P0 ;  /* 0x0000007d0000720c */ /* 0x000fe20004721270 */
[----:B------:R-:W1:Y:S01]  /*9250*/  LDS.128 R56, [R2] ;  /* 0x0000000002387984 */ /* 0x000e620000000c00 */
[----:B------:R-:W-:Y:S06]  /*9260*/  BAR.SYNC.DEFER_BLOCKING 0x0 ;  /* 0x0000000000007b1d */ /* 0x000fec0000010000 */
[----:B------:R-:W-:Y:S02]  /*9270*/  STSM.16.M88.4 [R100], R12 ;  /* 0x0000000c64007844 */ /* 0x000fe40000000200 */
[----:B------:R-:W-:Y:S06]  /*9280*/  BAR.SYNC.DEFER_BLOCKING 0x0 ;  /* 0x0000000000007b1d */ /* 0x000fec0000010000 */
[----:B------:R-:W1:Y:S02]  /*9290*/  LDS.128 R32, [R2] ;  /* 0x0000000002207984 */ /* 0x000e640000000c00 */
[----:B------:R-:W-:Y:S06]  /*92a0*/  BAR.SYNC.DEFER_BLOCKING 0x0 ;  /* 0x0000000000007b1d */ /* 0x000fec0000010000 */
[----:B------:R2:W-:Y:S02]  /*92b0*/  STSM.16.M88.4 [R100], R16 ;  /* 0x0000001064007844 */ /* 0x0005e40000000200 */
[----:B------:R-:W-:Y:S01]  /*92c0*/  BAR.SYNC.DEFER_BLOCKING 0x0 ;  /* 0x0000000000007b1d */ /* 0x000fe20000010000 */
[----:B--2---:R-:W-:-:S02]  /*92d0*/  IMAD.MOV.U32 R16, RZ, RZ, R76 ;  /* 0x000000ffff107224 */ /* 0x004fc400078e004c */
[----:B------:R-:W-:Y:S02]  /*92e0*/  IMAD.MOV.U32 R17, RZ, RZ, R78 ;  /* 0x000000ffff117224 */ /* 0x000fe400078e004e */
[----:B------:R-:W-:Y:S02]  /*92f0*/  IMAD.MOV.U32 R18, RZ, RZ, R44 ;  /* 0x000000ffff127224 */ /* 0x000fe400078e002c */
[----:B------:R-:W-:Y:S02]  /*9300*/  IMAD.MOV.U32 R19, RZ, RZ, R46 ;  /* 0x000000ffff137224 */ /* 0x000fe400078e002e */
[----:B------:R-:W-:Y:S02]  /*9310*/  IMAD.MOV.U32 R44, RZ, RZ, R81 ;  /* 0x000000ffff2c7224 */ /* 0x000fe400078e0051 */
[----:B------:R-:W-:Y:S01]  /*9320*/  IMAD.MOV.U32 R46, RZ, RZ, R49 ;  /* 0x000000ffff2e7224 */ /* 0x000fe200078e0031 */
[----:B------:R-:W2:Y:S01]  /*9330*/  LDS.128 R36, [R2] ;  /* 0x0000000002247984 */ /* 0x000ea20000000c00 */
[----:B------:R-:W-:Y:S01]  /*9340*/  IMAD.MOV.U32 R49, RZ, RZ, R86 ;  /* 0x000000ffff317224 */ /* 0x000fe200078e0056 */
[----:B------:R-:W-:Y:S06]  /*9350*/  BAR.SYNC.DEFER_BLOCKING 0x0 ;  /* 0x0000000000007b1d */ /* 0x000fec0000010000 */
[----:B------:R-:W-:Y:S02]  /*9360*/  STSM.16.M88.4 [R100], R8 ;  /* 0x0000000864007844 */ /* 0x000fe40000000200 */
[----:B------:R-:W-:Y:S06]  /*9370*/  BAR.SYNC.DEFER_BLOCKING 0x0 ;  /* 0x0000000000007b1d */ /* 0x000fec0000010000 */
[----:B------:R-:W2:Y:S02]  /*9380*/  LDS.128 R4, [R2] ;  /* 0x0000000002047984 */ /* 0x000ea40000000c00 */
        /* <DEDUP_REMOVED lines=13> */
[----:B------:R3:W-:Y:S02]  /*9460*/  STSM.16.M88.4 [R100], R28 ;  /* 0x0000001c64007844 */ /* 0x0007e40000000200 */
[----:B------:R-:W-:Y:S01]  /*9470*/  BAR.SYNC.DEFER_BLOCKING 0x0 ;  /* 0x0000000000007b1d */ /* 0x000fe20000010000 */
[----:B---3--:R-:W-:-:S04]  /*9480*/  IMAD R28, R0, UR5, RZ ;  /* 0x00000005001c7c24 */ /* 0x008fc8000f8e02ff */
[C---:B------:R-:W-:Y:S01]  /*9490*/  VIADD R41, R28.reuse, UR5 ;  /* 0x000000051c297c36 */ /* 0x040fe20008000000 */
[----:B------:R-:W-:-:S04]  /*94a0*/  LEA R42, P6, R28, R40, 0x2 ;  /* 0x000000281c2a7211 */ /* 0x000fc800078c10ff */
[----:B------:R-:W-:Y:S01]  /*94b0*/  LEA.HI.X.SX32 R43, R28, R3, 0x2, P6 ;  /* 0x000000031c2b7211 */ /* 0x000fe200030f16ff */
[----:B------:R-:W3:Y:S01]  /*94c0*/  LDS.128 R16, [R2] ;  /* 0x0000000002107984 */ /* 0x000ee20000000c00 */
[----:B------:R-:W-:Y:S06]  /*94d0*/  BAR.SYNC.DEFER_BLOCKING 0x0 ;  /* 0x0000000000007b1d */ /* 0x000fec0000010000 */
[----:B------:R4:W-:Y:S02]  /*94e0*/  STSM.16.M88.4 [R100], R44 ;  /* 0x0000002c64007844 */ /* 0x0009e40000000200 */
[----:B------:R-:W-:Y:S01]  /*94f0*/  BAR.SYNC.DEFER_BLOCKING 0x0 ;  /* 0x0000000000007b1d */ /* 0x000fe20000010000 */
[----:B----4-:R-:W-:Y:S01]  /*9500*/  VIADD R46, R0, 0x5 ;  /* 0x00000005002e7836 */ /* 0x010fe20000000000 */
[C---:B------:R-:W-:Y:S01]  /*9510*/  LEA R44, P6, R41.reuse, R40, 0x2 ;  /* 0x00000028292c7211 */ /* 0x040fe200078c10ff */
[----:B------:R-:W-:-:S03]  /*9520*/  VIADD R47, R41, UR5 ;  /* 0x00000005292f7c36 */ /* 0x000fc60008000000 */
[----:B------:R-:W-:Y:S01]  /*9530*/  LEA.HI.X.SX32 R45, R41, R3, 0x2, P6 ;  /* 0x00000003292d7211 */ /* 0x000fe200030f16ff */
[----:B------:R-:W-:Y:S01]  /*9540*/  VIADD R41, R47, UR5 ;  /* 0x000000052f297c36 */ /* 0x000fe20008000000 */
[----:B------:R-:W4:Y:S01]  /*9550*/  LDS.128 R24, [R2] ;  /* 0x0000000002187984 */ /* 0x000f220000000c00 */
[----:B------:R-:W-:Y:S06]  /*9560*/  BAR.SYNC.DEFER_BLOCKING 0x0 ;  /* 0x0000000000007b1d */ /* 0x000fec0000010000 */
[----:B------:R5:W-:Y:S02]  /*9570*/  STSM.16.M88.4 [R100], R48 ;  /* 0x0000003064007844 */ /* 0x000be40000000200 */
[----:B------:R-:W-:Y:S01]  /*9580*/  BAR.SYNC.DEFER_BLOCKING 0x0 ;  /* 0x0000000000007b1d */ /* 0x000fe20000010000 */
[----:B-----5:R-:W-:-:S02]  /*9590*/  VIADD R48, R0, 0x6 ;  /* 0x0000000600307836 */ /* 0x020fc40000000000 */
[----:B------:R-:W-:-:S03]  /*95a0*/  VIADD R50, R0, 0x8 ;  /* 0x0000000800327836 */ /* 0x000fc60000000000 */
[----:B------:R-:W5:Y:S02]  /*95b0*/  LDS.128 R28, [R2] ;  /* 0x00000000021c7984 */ /* 0x000f640000000c00 */
[----:B------:R-:W-:Y:S06]  /*95c0*/  BAR.SYNC.DEFER_BLOCKING 0x0 ;  /* 0x0000000000007b1d */ /* 0x000fec0000010000 */
[----:B------:R-:W-:Y:S02]  /*95d0*/  STSM.16.M88.4 [R100], R68 ;  /* 0x0000004464007844 */ /* 0x000fe40000000200 */
[----:B------:R-:W-:Y:S06]  /*95e0*/  BAR.SYNC.DEFER_BLOCKING 0x0 ;  /* 0x0000000000007b1d */ /* 0x000fec0000010000 */
[----:B------:R1:W-:Y:S01]  /*95f0*/  @P1 STG.E desc[UR20][R42.64], R96 ;  /* 0x000000602a001986 */ /* 0x0003e2000c101914 */
[----:B------:R-:W-:-:S02]  /*9600*/  ISETP.LT.AND P1, PT, R46, R125, !P0 ;  /* 0x0000007d2e00720c */ /* 0x000fc40004721270 */
[CC--:B------:R-:W-:Y:S01]  /*9610*/  LEA R46, P6, R47.reuse, R40.reuse, 0x2 ;  /* 0x000000282f2e7211 */ /* 0x0c0fe200078c10ff */
[----:B------:R2:W-:Y:S01]  /*9620*/  @P4 STG.E desc[UR20][R44.64], R92 ;  /* 0x0000005c2c004986 */ /* 0x0005e2000c101914 */
[----:B------:R-:W-:Y:S02]  /*9630*/  ISETP.LT.AND P4, PT, R48, R125, !P0 ;  /* 0x0000007d3000720c */ /* 0x000fe40004781270 */
[-C--:B------:R-:W-:Y:S02]  /*9640*/  LEA.HI.X.SX32 R47, R47, R3.reuse, 0x2, P6 ;  /* 0x000000032f2f7211 */ /* 0x080fe400030f16ff */
[C---:B------:R-:W-:Y:S01]  /*9650*/  LEA R48, P6, R41.reuse, R40, 0x2 ;  /* 0x0000002829307211 */ /* 0x040fe200078c10ff */
[----:B-1----:R-:W-:Y:S02]  /*9660*/  VIADD R42, R0, 0x7 ;  /* 0x00000007002a7836 */ /* 0x002fe40000000000 */
[----:B------:R1:W-:Y:S01]  /*9670*/  @P2 STG.E desc[UR20][R46.64], R97 ;  /* 0x000000612e002986 */ /* 0x0003e2000c101914 */
[C---:B------:R-:W-:Y:S01]  /*9680*/  VIADD R43, R41.reuse, UR5 ;  /* 0x00000005292b7c36 */ /* 0x040fe20008000000 */
[----:B------:R-:W-:-:S02]  /*9690*/  LEA.HI.X.SX32 R49, R41, R3, 0x2, P6 ;  /* 0x0000000329317211 */ /* 0x000fc400030f16ff */
[-C--:B------:R-:W-:Y:S01]  /*96a0*/  ISETP.LT.AND P2, PT, R42, R125.reuse, !P0 ;  /* 0x0000007d2a00720c */ /* 0x080fe20004741270 */
[C---:B------:R-:W-:Y:S01]  /*96b0*/  VIADD R41, R43.reuse, UR5 ;  /* 0x000000052b297c36 */ /* 0x040fe20008000000 */
[-C--:B------:R-:W-:Y:S01]  /*96c0*/  LEA R42, P6, R43, R40.reuse, 0x2 ;  /* 0x000000282b2a7211 */ /* 0x080fe200078c10ff */
[----:B------:R3:W-:Y:S01]  /*96d0*/  @P3 STG.E desc[UR20][R48.64], R93 ;  /* 0x0000005d30003986 */ /* 0x0007e2000c101914 */
[----:B------:R-:W-:Y:S01]  /*96e0*/  ISETP.LT.AND P3, PT, R50, R125, !P0 ;  /* 0x0000007d3200720c */ /* 0x000fe20004761270 */
[----:B------:R-:W-:Y:S01]  /*96f0*/  VIADD R51, R41, UR5 ;  /* 0x0000000529337c36 */ /* 0x000fe20008000000 */
[----:B------:R-:W-:Y:S01]  /*9700*/  LEA.HI.X.SX32 R43, R43, R3, 0x2, P6 ;  /* 0x000000032b2b7211 */ /* 0x000fe200030f16ff */
[----:B------:R-:W-:Y:S01]  /*9710*/  VIADD R50, R0, 0x9 ;  /* 0x0000000900327836 */ /* 0x000fe20000000000 */
[----:B--2---:R-:W-:-:S03]  /*9720*/  LEA R44, P6, R41, R40, 0x2 ;  /* 0x00000028292c7211 */ /* 0x004fc600078c10ff */
[----:B------:R2:W-:Y:S01]  /*9730*/  @P5 STG.E desc[UR20][R42.64], R98 ;  /* 0x000000622a005986 */ /* 0x0005e2000c101914 */
[----:B------:R-:W-:Y:S01]  /*9740*/  LEA.HI.X.SX32 R45, R41, R3, 0x2, P6 ;  /* 0x00000003292d7211 */ /* 0x000fe200030f16ff */
[C---:B------:R-:W-:Y:S01]  /*9750*/  VIADD R41, R51.reuse, UR5 ;  /* 0x0000000533297c36 */ /* 0x040fe20008000000 */
[CC--:B-1----:R-:W-:Y:S01]  /*9760*/  LEA R46, P6, R51.reuse, R40.reuse, 0x2 ;  /* 0x00000028332e7211 */ /* 0x0c2fe200078c10ff */
[----:B---3--:R-:W-:Y:S01]  /*9770*/  VIADD R48, R0, 0xa ;  /* 0x0000000a00307836 */ /* 0x008fe20000000000 */
[----:B------:R-:W-:Y:S01]  /*9780*/  ISETP.LT.AND P5, PT, R50, R125, !P0 ;  /* 0x0000007d3200720c */ /* 0x000fe200047a1270 */
[----:B------:R1:W-:Y:S01]  /*9790*/  @P1 STG.E desc[UR20][R44.64], R94 ;  /* 0x0000005e2c001986 */ /* 0x0003e2000c101914 */
[----:B------:R-:W-:Y:S01]  /*97a0*/  LEA.HI.X.SX32 R47, R51, R3, 0x2, P6 ;  /* 0x00000003332f7211 */ /* 0x000fe200030f16ff */
[----:B------:R-:W-:Y:S01]  /*97b0*/  VIADD R50, R0, 0xb ;  /* 0x0000000b00327836 */ /* 0x000fe20000000000 */
[-C--:B------:R-:W-:Y:S02]  /*97c0*/  ISETP.LT.AND P1, PT, R48, R125.reuse, !P0 ;  /* 0x0000007d3000720c */ /* 0x080fe40004721270 */
[CC--:B------:R-:W-:Y:S01]  /*97d0*/  LEA R48, P6, R41.reuse, R40.reuse, 0x2 ;  /* 0x0000002829307211 */ /* 0x0c0fe200078c10ff */
[C---:B--2---:R-:W-:Y:S01]  /*97e0*/  VIADD R43, R41.reuse, UR5 ;  /* 0x00000005292b7c36 */ /* 0x044fe20008000000 */
[----:B------:R2:W-:Y:S01]  /*97f0*/  @P4 STG.E desc[UR20][R46.64], R99 ;  /* 0x000000632e004986 */ /* 0x0005e2000c101914 */
[----:B------:R-:W-:Y:S01]  /*9800*/  ISETP.LT.AND P4, PT, R50, R125, !P0 ;  /* 0x0000007d3200720c */ /* 0x000fe20004781270 */
[----:B------:R-:W-:Y:S01]  /*9810*/  VIADD R50, R0, 0xc ;  /* 0x0000000c00327836 */ /* 0x000fe20000000000 */
[----:B------:R-:W-:Y:S01]  /*9820*/  LEA.HI.X.SX32 R49, R41, R3, 0x2, P6 ;  /* 0x0000000329317211 */ /* 0x000fe200030f16ff */
[C---:B------:R-:W-:Y:S01]  /*9830*/  VIADD R41, R43.reuse, UR5 ;  /* 0x000000052b297c36 */ /* 0x040fe20008000000 */
[----:B------:R-:W-:-:S03]  /*9840*/  LEA R42, P6, R43, R40, 0x2 ;  /* 0x000000282b2a7211 */ /* 0x000fc600078c10ff */
[----:B------:R3:W-:Y:S01]  /*9850*/  @P2 STG.E desc[UR20][R48.64], R95 ;  /* 0x0000005f30002986 */ /* 0x0007e2000c101914 */
[----:B------:R-:W-:Y:S02]  /*9860*/  LEA.HI.X.SX32 R43, R43, R3, 0x2, P6 ;  /* 0x000000032b2b7211 */ /* 0x000fe400030f16ff */
[CC--:B-1----:R-:W-:Y:S01]  /*9870*/  LEA R44, P6, R41.reuse, R40.reuse, 0x2 ;  /* 0x00000028292c7211 */ /* 0x0c2fe200078c10ff */
[----:B--2---:R-:W-:Y:S01]  /*9880*/  VIADD R46, R0, 0xd ;  /* 0x0000000d002e7836 */ /* 0x004fe20000000000 */
[----:B------:R-:W-:Y:S01]  /*9890*/  ISETP.LT.AND P2, PT, R50, R125, !P0 ;  /* 0x0000007d3200720c */ /* 0x000fe20004741270 */
[C---:B------:R-:W-:Y:S01]  /*98a0*/  VIADD R47, R41.reuse, UR5 ;  /* 0x00000005292f7c36 */ /* 0x040fe20008000000 */
[----:B------:R1:W-:Y:S01]  /*98b0*/  @P3 STG.E desc[UR20][R42.64], R88 ;  /* 0x000000582a003986 */ /* 0x0003e2000c101914 */
[----:B------:R-:W-:Y:S01]  /*98c0*/  LEA.HI.X.SX32 R45, R41, R3, 0x2, P6 ;  /* 0x00000003292d7211 */ /* 0x000fe200030f16ff */
[----:B------:R-:W-:Y:S01]  /*98d0*/  VIADD R50, R0, 0xe ;  /* 0x0000000e00327836 */ /* 0x000fe20000000000 */
        /* <DEDUP_REMOVED lines=8> */
[----:B---3--:R-:W-:-:S03]  /*9960*/  LEA R48, P6, R41, R40, 0x2 ;  /* 0x0000002829307211 */ /* 0x008fc600078c10ff */
[----:B------:R3:W-:Y:S01]  /*9970*/  @P1 STG.E desc[UR20][R46.64], R89 ;  /* 0x000000592e001986 */ /* 0x0007e2000c101914 */
[----:B------:R-:W-:Y:S01]  /*9980*/  LEA.HI.X.SX32 R49, R41, R3, 0x2, P6 ;  /* 0x0000000329317211 */ /* 0x000fe200030f16ff */
[C---:B------:R-:W-:Y:S01]  /*9990*/  VIADD R41, R51.reuse, UR5 ;  /* 0x0000000533297c36 */ /* 0x040fe20008000000 */
[CC--:B-1----:R-:W-:Y:S01]  /*99a0*/  LEA R42, P6, R51.reuse, R40.reuse, 0x2 ;  /* 0x00000028332a7211 */ /* 0x0c2fe200078c10ff */
[----:B--2---:R-:W-:Y:S01]  /*99b0*/  VIADD R44, R0, 0x10 ;  /* 0x00000010002c7836 */ /* 0x004fe20000000000 */
[----:B------:R-:W-:Y:S01]  /*99c0*/  ISETP.LT.AND P1, PT, R50, R125, !P0 ;  /* 0x0000007d3200720c */ /* 0x000fe20004721270 */
[----:B------:R1:W-:Y:S01]  /*99d0*/  @P4 STG.E desc[UR20][R48.64], R65 ;  /* 0x0000004130004986 */ /* 0x0003e2000c101914 */
[----:B------:R-:W-:Y:S01]  /*99e0*/  LEA.HI.X.SX32 R43, R51, R3, 0x2, P6 ;  /* 0x00000003332b7211 */ /* 0x000fe200030f16ff */
[----:B------:R-:W-:Y:S01]  /*99f0*/  VIADD R50, R0, 0x11 ;  /* 0x0000001100327836 */ /* 0x000fe20000000000 */
[-C--:B------:R-:W-:Y:S02]  /*9a00*/  ISETP.LT.AND P4, PT, R44, R125.reuse, !P0 ;  /* 0x0000007d2c00720c */ /* 0x080fe40004781270 */
[CC--:B------:R-:W-:Y:S01]  /*9a10*/  LEA R44, P6, R41.reuse, R40.reuse, 0x2 ;  /* 0x00000028292c7211 */ /* 0x0c0fe200078c10ff */
[C---:B---3--:R-:W-:Y:S01]  /*9a20*/  VIADD R47, R41.reuse, UR5 ;  /* 0x00000005292f7c36 */ /* 0x048fe20008000000 */
        /* <DEDUP_REMOVED lines=85> */
[----:B------:R-:W-:Y:S02]  /*9f80*/  LEA.HI.X.SX32 R49, R41, R3, 0x2, P6 ;  /* 0x0000000329317211 */ /* 0x000fe400030f16ff */
[----:B------:R-:W-:Y:S01]  /*9f90*/  ISETP.LT.AND P4, PT, R32, R125, !P0 ;  /* 0x0000007d2000720c */ /* 0x000fe20004781270 */
[----:B------:R-:W-:Y:S01]  /*9fa0*/  VIADD R32, R0, 0x20 ;  /* 0x0000002000207836 */ /* 0x000fe20000000000 */
[CC--:B------:R-:W-:Y:S01]  /*9fb0*/  LEA R42, P6, R43.reuse, R40.reuse, 0x2 ;  /* 0x000000282b2a7211 */ /* 0x0c0fe200078c10ff */
[C---:B---3--:R-:W-:Y:S01]  /*9fc0*/  VIADD R36, R43.reuse, UR5 ;  /* 0x000000052b247c36 */ /* 0x048fe20008000000 */
[----:B------:R2:W-:Y:S02]  /*9fd0*/  @P2 STG.E desc[UR20][R48.64], R37 ;  /* 0x0000002530002986 */ /* 0x0005e4000c101914 */
[----:B------:R-:W-:Y:S01]  /*9fe0*/  LEA.HI.X.SX32 R43, R43, R3, 0x2, P6 ;  /* 0x000000032b2b7211 */ /* 0x000fe200030f16ff */
[----:B------:R-:W-:Y:S01]  /*9ff0*/  VIADD R41, R36, UR5 ;  /* 0x0000000524297c36 */ /* 0x000fe20008000000 */
[----:B------:R-:W-:Y:S01]  /*a000*/  ISETP.LT.AND P2, PT, R32, R125, !P0 ;  /* 0x0000007d2000720c */ /* 0x000fe20004741270 */
[----:B------:R-:W-:Y:S01]  /*a010*/  VIADD R32, R0, 0x21 ;  /* 0x0000002100207836 */ /* 0x000fe20000000000 */
[----:B------:R-:W-:Y:S01]  /*a020*/  LEA R44, P6, R36, R40, 0x2 ;  /* 0x00000028242c7211 */ /* 0x000fe200078c10ff */
[----:B------:R3:W-:Y:S01]  /*a030*/  @P3 STG.E desc[UR20][R42.64], R34 ;  /* 0x000000222a003986 */ /* 0x0007e2000c101914 */
[----:B-1----:R-:W-:-:S02]  /*a040*/  VIADD R46, R0, 0x23 ;  /* 0x00000023002e7836 */ /* 0x002fc40000000000 */
[----:B------:R-:W-:Y:S01]  /*a050*/  LEA.HI.X.SX32 R45, R36, R3, 0x2, P6 ;  /* 0x00000003242d7211 */ /* 0x000fe200030f16ff */
[----:B------:R-:W-:Y:S01]  /*a060*/  VIADD R36, R0, 0x22 ;  /* 0x0000002200247836 */ /* 0x000fe20000000000 */
[-C--:B------:R-:W-:Y:S01]  /*a070*/  ISETP.LT.AND P3, PT, R32, R125.reuse, !P0 ;  /* 0x0000007d2000720c */ /* 0x080fe20004761270 */
[C---:B--2---:R-:W-:Y:S01]  /*a080*/  VIADD R37, R41.reuse, UR5 ;  /* 0x0000000529257c36 */ /* 0x044fe20008000000 */
[CC--:B------:R-:W-:Y:S01]  /*a090*/  LEA R32, P6, R41.reuse, R40.reuse, 0x2 ;  /* 0x0000002829207211 */ /* 0x0c0fe200078c10ff */
[----:B------:R1:W-:Y:S01]  /*a0a0*/  @P5 STG.E desc[UR20][R44.64], R38 ;  /* 0x000000262c005986 */ /* 0x0003e2000c101914 */
[----:B------:R-:W-:Y:S02]  /*a0b0*/  ISETP.LT.AND P5, PT, R36, R125, !P0 ;  /* 0x0000007d2400720c */ /* 0x000fe400047a1270 */
[----:B------:R-:W-:Y:S01]  /*a0c0*/  LEA.HI.X.SX32 R33, R41, R3, 0x2, P6 ;  /* 0x0000000329217211 */ /* 0x000fe200030f16ff */
[C---:B------:R-:W-:Y:S01]  /*a0d0*/  VIADD R41, R37.reuse, UR5 ;  /* 0x0000000525297c36 */ /* 0x040fe20008000000 */
[----:B------:R-:W-:Y:S01]  /*a0e0*/  LEA R36, P6, R37, R40, 0x2 ;  /* 0x0000002825247211 */ /* 0x000fe200078c10ff */
[----:B---3--:R-:W-:-:S02]  /*a0f0*/  VIADD R34, R0, 0x24 ;  /* 0x0000002400227836 */ /* 0x008fc40000000000 */
[----:B------:R2:W-:Y:S01]  /*a100*/  @P1 STG.E desc[UR20][R32.64], R35 ;  /* 0x0000002320001986 */ /* 0x0005e2000c101914 */
[----:B------:R-:W-:Y:S02]  /*a110*/  LEA.HI.X.SX32 R37, R37, R3, 0x2, P6 ;  /* 0x0000000325257211 */ /* 0x000fe400030f16ff */
[-C--:B------:R-:W-:Y:S01]  /*a120*/  ISETP.LT.AND P1, PT, R46, R125.reuse, !P0 ;  /* 0x0000007d2e00720c */ /* 0x080fe20004721270 */
[C---:B------:R-:W-:Y:S01]  /*a130*/  VIADD R46, R41.reuse, UR5 ;  /* 0x00000005292e7c36 */ /* 0x040fe20008000000 */
[CC--:B------:R-:W-:Y:S01]  /*a140*/  LEA R42, P6, R41.reuse, R40.reuse, 0x2 ;  /* 0x00000028292a7211 */ /* 0x0c0fe200078c10ff */
[----:B------:R3:W-:Y:S01]  /*a150*/  @P4 STG.E desc[UR20][R36.64], R39 ;  /* 0x0000002724004986 */ /* 0x0007e2000c101914 */
[----:B------:R-:W-:Y:S01]  /*a160*/  ISETP.LT.AND P4, PT, R34, R125, !P0 ;  /* 0x0000007d2200720c */ /* 0x000fe20004781270 */
[----:B------:R-:W-:Y:S01]  /*a170*/  VIADD R34, R0, 0x26 ;  /* 0x0000002600227836 */ /* 0x000fe20000000000 */
[----:B------:R-:W-:Y:S02]  /*a180*/  LEA.HI.X.SX32 R43, R41, R3, 0x2, P6 ;  /* 0x00000003292b7211 */ /* 0x000fe400030f16ff */
[----:B-1----:R-:W-:Y:S01]  /*a190*/  LEA R44, P6, R46, R40, 0x2 ;  /* 0x000000282e2c7211 */ /* 0x002fe200078c10ff */
[----:B--2---:R-:W-:-:S02]  /*a1a0*/  VIADD R32, R0, 0x25 ;  /* 0x0000002500207836 */ /* 0x004fc40000000000 */
[C---:B------:R-:W-:Y:S01]  /*a1b0*/  VIADD R33, R46.reuse, UR5 ;  /* 0x000000052e217c36 */ /* 0x040fe20008000000 */
[----:B------:R-:W-:Y:S01]  /*a1c0*/  LEA.HI.X.SX32 R45, R46, R3, 0x2, P6 ;  /* 0x000000032e2d7211 */ /* 0x000fe200030f16ff */
[----:B------:R1:W-:Y:S01]  /*a1d0*/  @P2 STG.E desc[UR20][R42.64], R4 ;  /* 0x000000042a002986 */ /* 0x0003e2000c101914 */
[-C--:B------:R-:W-:Y:S01]  /*a1e0*/  ISETP.LT.AND P2, PT, R32, R125.reuse, !P0 ;  /* 0x0000007d2000720c */ /* 0x080fe20004741270 */
[C---:B------:R-:W-:Y:S01]  /*a1f0*/  VIADD R35, R33.reuse, UR5 ;  /* 0x0000000521237c36 */ /* 0x040fe20008000000 */
[CC--:B------:R-:W-:Y:S01]  /*a200*/  LEA R32, P6, R33.reuse, R40.reuse, 0x2 ;  /* 0x0000002821207211 */ /* 0x0c0fe200078c10ff */
[----:B------:R2:W-:Y:S01]  /*a210*/  @P3 STG.E desc[UR20][R44.64], R12 ;  /* 0x0000000c2c003986 */ /* 0x0005e2000c101914 */
[----:B------:R-:W-:Y:S01]  /*a220*/  ISETP.LT.AND P3, PT, R34, R125, !P0 ;  /* 0x0000007d2200720c */ /* 0x000fe20004761270 */
[----:B---3--:R-:W-:Y:S01]  /*a230*/  VIADD R36, R0, 0x27 ;  /* 0x0000002700247836 */ /* 0x008fe20000000000 */
[----:B------:R-:W-:Y:S01]  /*a240*/  LEA.HI.X.SX32 R33, R33, R3, 0x2, P6 ;  /* 0x0000000321217211 */ /* 0x000fe200030f16ff */
[C---:B------:R-:W-:Y:S01]  /*a250*/  VIADD R37, R35.reuse, UR5 ;  /* 0x0000000523257c36 */ /* 0x040fe20008000000 */
[----:B------:R-:W-:-:S03]  /*a260*/  LEA R34, P6, R35, R40, 0x2 ;  /* 0x0000002823227211 */ /* 0x000fc600078c10ff */
[----:B------:R3:W-:Y:S01]  /*a270*/  @P5 STG.E desc[UR20][R32.64], R5 ;  /* 0x0000000520005986 */ /* 0x0007e2000c101914 */
[----:B------:R-:W-:Y:S01]  /*a280*/  LEA.HI.X.SX32 R35, R35, R3, 0x2, P6 ;  /* 0x0000000323237211 */ /* 0x000fe200030f16ff */
[----:B-1----:R-:W-:Y:S01]  /*a290*/  VIADD R4, R0, 0x28 ;  /* 0x0000002800047836 */ /* 0x002fe20000000000 */
[-C--:B------:R-:W-:Y:S01]  /*a2a0*/  ISETP.LT.AND P5, PT, R36, R125.reuse, !P0 ;  /* 0x0000007d2400720c */ /* 0x080fe200047a1270 */
[C---:B--2---:R-:W-:Y:S01]  /*a2b0*/  VIADD R12, R37.reuse, UR5 ;  /* 0x00000005250c7c36 */ /* 0x044fe20008000000 */
[CC--:B------:R-:W-:Y:S01]  /*a2c0*/  LEA R36, P6, R37.reuse, R40.reuse, 0x2 ;  /* 0x0000002825247211 */ /* 0x0c0fe200078c10ff */
[----:B------:R-:W-:Y:S01]  /*a2d0*/  @P1 STG.E desc[UR20][R34.64], R13 ;  /* 0x0000000d22001986 */ /* 0x000fe2000c101914 */
[----:B------:R-:W-:Y:S01]  /*a2e0*/  ISETP.LT.AND P1, PT, R4, R125, !P0 ;  /* 0x0000007d0400720c */ /* 0x000fe20004721270 */
[----:B------:R-:W-:Y:S01]  /*a2f0*/  VIADD R4, R0, 0x29 ;  /* 0x0000002900047836 */ /* 0x000fe20000000000 */
[----:B------:R-:W-:Y:S02]  /*a300*/  LEA.HI.X.SX32 R37, R37, R3, 0x2, P6 ;  /* 0x0000000325257211 */ /* 0x000fe400030f16ff */
[C---:B------:R-:W-:Y:S01]  /*a310*/  LEA R38, P6, R12.reuse, R40, 0x2 ;  /* 0x000000280c267211 */ /* 0x040fe200078c10ff */
[----:B---3--:R-:W-:-:S02]  /*a320*/  VIADD R5, R12, UR5 ;  /* 0x000000050c057c36 */ /* 0x008fc40008000000 */
[----:B------:R1:W-:Y:S01]  /*a330*/  @P4 STG.E desc[UR20][R36.64], R6 ;  /* 0x0000000624004986 */ /* 0x0003e2000c101914 */
[----:B------:R-:W-:Y:S01]  /*a340*/  LEA.HI.X.SX32 R39, R12, R3, 0x2, P6 ;  /* 0x000000030c277211 */ /* 0x000fe200030f16ff */
[----:B------:R-:W-:Y:S01]  /*a350*/  VIADD R12, R0, 0x2a ;  /* 0x0000002a000c7836 */ /* 0x000fe20000000000 */
[-C--:B------:R-:W-:Y:S01]  /*a360*/  ISETP.LT.AND P4, PT, R4, R125.reuse, !P0 ;  /* 0x0000007d0400720c */ /* 0x080fe20004781270 */
[C---:B------:R-:W-:Y:S01]  /*a370*/  VIADD R32, R5.reuse, UR5 ;  /* 0x0000000505207c36 */ /* 0x040fe20008000000 */
[CC--:B------:R-:W-:Y:S01]  /*a380*/  LEA R4, P6, R5.reuse, R40.reuse, 0x2 ;  /* 0x0000002805047211 */ /* 0x0c0fe200078c10ff */
[----:B------:R2:W-:Y:S01]  /*a390*/  @P2 STG.E desc[UR20][R38.64], R14 ;  /* 0x0000000e26002986 */ /* 0x0005e2000c101914 */
[----:B------:R-:W-:Y:S01]  /*a3a0*/  ISETP.LT.AND P2, PT, R12, R125, !P0 ;  /* 0x0000007d0c00720c */ /* 0x000fe20004741270 */
[C---:B------:R-:W-:Y:S01]  /*a3b0*/  VIADD R33, R32.reuse, UR5 ;  /* 0x0000000520217c36 */ /* 0x040fe20008000000 */
[----:B------:R-:W-:Y:S02]  /*a3c0*/  LEA.HI.X.SX32 R5, R5, R3, 0x2, P6 ;  /* 0x0000000305057211 */ /* 0x000fe400030f16ff */
[----:B------:R-:W-:Y:S01]  /*a3d0*/  LEA R12, P6, R32, R40, 0x2 ;  /* 0x00000028200c7211 */ /* 0x000fe200078c10ff */
[----:B-1----:R-:W-:-:S02]  /*a3e0*/  VIADD R6, R0, 0x2b ;  /* 0x0000002b00067836 */ /* 0x002fc40000000000 */
[----:B------:R1:W-:Y:S01]  /*a3f0*/  @P3 STG.E desc[UR20][R4.64], R7 ;  /* 0x0000000704003986 */ /* 0x0003e2000c101914 */
[----:B------:R-:W-:Y:S02]  /*a400*/  LEA.HI.X.SX32 R13, R32, R3, 0x2, P6 ;  /* 0x00000003200d7211 */ /* 0x000fe400030f16ff */
[----:B------:R-:W-:Y:S01]  /*a410*/  ISETP.LT.AND P3, PT, R6, R125, !P0 ;  /* 0x0000007d0600720c */ /* 0x000fe20004761270 */
[----:B------:R-:W-:Y:S01]  /*a420*/  VIADD R6, R0, 0x2c ;  /* 0x0000002c00067836 */ /* 0x000fe20000000000 */
[CC--:B------:R-:W-:Y:S01]  /*a430*/  LEA R32, P6, R33.reuse, R40.reuse, 0x2 ;  /* 0x0000002821207211 */ /* 0x0c0fe200078c10ff */
[C---:B--2---:R-:W-:Y:S01]  /*a440*/  VIADD R14, R33.reuse, UR5 ;  /* 0x00000005210e7c36 */ /* 0x044fe20008000000 */
[----:B------:R2:W-:Y:S02]  /*a450*/  @P5 STG.E desc[UR20][R12.64], R15 ;  /* 0x0000000f0c005986 */ /* 0x0005e4000c101914 */
[----:B------:R-:W-:Y:S01]  /*a460*/  LEA.HI.X.SX32 R33, R33, R3, 0x2, P6 ;  /* 0x0000000321217211 */ /* 0x000fe200030f16ff */
[----:B------:R-:W-:Y:S01]  /*a470*/  VIADD R36, R14, UR5 ;  /* 0x000000050e247c36 */ /* 0x000fe20008000000 */
[----:B------:R-:W-:Y:S01]  /*a480*/  ISETP.LT.AND P5, PT, R6, R125, !P0 ;  /* 0x0000007d0600720c */ /* 0x000fe200047a1270 */
[----:B------:R-:W-:Y:S01]  /*a490*/  VIADD R6, R0, 0x2d ;  /* 0x0000002d00067836 */ /* 0x000fe20000000000 */
[----:B------:R-:W-:Y:S01]  /*a4a0*/  LEA R34, P6, R14, R40, 0x2 ;  /* 0x000000280e227211 */ /* 0x000fe200078c10ff */
[----:B------:R3:W-:Y:S01]  /*a4b0*/  @P1 STG.E desc[UR20][R32.64], R8 ;  /* 0x0000000820001986 */ /* 0x0007e2000c101914 */
[----:B-1----:R-:W-:-:S02]  /*a4c0*/  VIADD R7, R36, UR5 ;  /* 0x0000000524077c36 */ /* 0x002fc40008000000 */
[----:B------:R-:W-:Y:S02]  /*a4d0*/  LEA.HI.X.SX32 R35, R14, R3, 0x2, P6 ;  /* 0x000000030e237211 */ /* 0x000fe400030f16ff */
[----:B------:R-:W-:Y:S01]  /*a4e0*/  ISETP.LT.AND P1, PT, R6, R125, !P0 ;  /* 0x0000007d0600720c */ /* 0x000fe20004721270 */
[----:B------:R-:W-:Y:S01]  /*a4f0*/  VIADD R6, R0, 0x2e ;  /* 0x0000002e00067836 */ /* 0x000fe20000000000 */
[-C--:B------:R-:W-:Y:S01]  /*a500*/  LEA R4, P6, R36, R40.reuse, 0x2 ;  /* 0x0000002824047211 */ /* 0x080fe200078c10ff */
[----:B------:R1:W-:Y:S01]  /*a510*/  @P4 STG.E desc[UR20][R34.64], R20 ;  /* 0x0000001422004986 */ /* 0x0003e2000c101914 */
[----:B--2---:R-:W-:Y:S02]  /*a520*/  VIADD R12, R0, 0x2f ;  /* 0x0000002f000c7836 */ /* 0x004fe40000000000 */
[----:B------:R-:W-:Y:S01]  /*a530*/  LEA.HI.X.SX32 R5, R36, R3, 0x2, P6 ;  /* 0x0000000324057211 */ /* 0x000fe200030f16ff */
[C---:B------:R-:W-:Y:S01]  /*a540*/  VIADD R13, R7.reuse, UR5 ;  /* 0x00000005070d7c36 */ /* 0x040fe20008000000 */
[-C--:B------:R-:W-:Y:S01]  /*a550*/  ISETP.LT.AND P4, PT, R6, R125.reuse, !P0 ;  /* 0x0000007d0600720c */ /* 0x080fe20004781270 */
[----:B---3--:R-:W-:Y:S01]  /*a560*/  VIADD R8, R0, 0x30 ;  /* 0x0000003000087836 */ /* 0x008fe20000000000 */
[-C--:B------:R-:W-:Y:S01]  /*a570*/  LEA R6, P6, R7, R40.reuse, 0x2 ;  /* 0x0000002807067211 */ /* 0x080fe200078c10ff */
[----:B------:R2:W-:Y:S01]  /*a580*/  @P2 STG.E desc[UR20][R4.64], R9 ;  /* 0x0000000904002986 */ /* 0x0005e2000c101914 */
[----:B------:R-:W-:Y:S01]  /*a590*/  ISETP.LT.AND P2, PT, R12, R125, !P0 ;  /* 0x0000007d0c00720c */ /* 0x000fe20004741270 */
[----:B------:R-:W-:Y:S01]  /*a5a0*/  VIADD R15, R13, UR5 ;  /* 0x000000050d0f7c36 */ /* 0x000fe20008000000 */
[-C--:B------:R-:W-:Y:S01]  /*a5b0*/  LEA.HI.X.SX32 R7, R7, R3.reuse, 0x2, P6 ;  /* 0x0000000307077211 */ /* 0x080fe200030f16ff */
[C---:B-1----:R-:W-:Y:S01]  /*a5c0*/  VIADD R20, R0.reuse, 0x35 ;  /* 0x0000003500147836 */ /* 0x042fe20000000000 */
[CC--:B------:R-:W-:Y:S01]  /*a5d0*/  LEA R12, P6, R13.reuse, R40.reuse, 0x2 ;  /* 0x000000280d0c7211 */ /* 0x0c0fe200078c10ff */
[----:B------:R1:W3:Y:S03]  /*a5e0*/  LDS.128 R32, [R2] ;  /* 0x0000000002207984 */ /* 0x0002e60000000c00 */
[----:B------:R-:W-:Y:S01]  /*a5f0*/  LEA.HI.X.SX32 R13, R13, R3, 0x2, P6 ;  /* 0x000000030d0d7211 */ /* 0x000fe200030f16ff */
[----:B------:R4:W-:Y:S01]  /*a600*/  @P3 STG.E desc[UR20][R6.64], R21 ;  /* 0x0000001506003986 */ /* 0x0009e2000c101914 */
[CC--:B------:R-:W-:Y:S01]  /*a610*/  LEA R14, P6, R15.reuse, R40.reuse, 0x2 ;  /* 0x000000280f0e7211 */ /* 0x0c0fe200078c10ff */
[----:B--2---:R-:W-:Y:S01]  /*a620*/  VIADD R4, R0, 0x31 ;  /* 0x0000003100047836 */ /* 0x004fe20000000000 */
[----:B------:R-:W-:Y:S01]  /*a630*/  ISETP.LT.AND P3, PT, R8, R125, !P0 ;  /* 0x0000007d0800720c */ /* 0x000fe20004761270 */
[C---:B------:R-:W-:Y:S01]  /*a640*/  VIADD R5, R15.reuse, UR5 ;  /* 0x000000050f057c36 */ /* 0x040fe20008000000 */
[----:B------:R-:W-:Y:S01]  /*a650*/  LEA.HI.X.SX32 R15, R15, R3, 0x2, P6 ;  /* 0x000000030f0f7211 */ /* 0x000fe200030f16ff */
[----:B------:R2:W-:Y:S01]  /*a660*/  @P5 STG.E desc[UR20][R12.64], R10 ;  /* 0x0000000a0c005986 */ /* 0x0005e2000c101914 */
[----:B------:R-:W-:Y:S01]  /*a670*/  ISETP.LT.AND P5, PT, R4, R125, !P0 ;  /* 0x0000007d0400720c */ /* 0x000fe200047a1270 */
[C---:B------:R-:W-:Y:S01]  /*a680*/  VIADD R8, R0.reuse, 0x32 ;  /* 0x0000003200087836 */ /* 0x040fe20000000000 */
[----:B------:R-:W-:Y:S01]  /*a690*/  LEA R4, P6, R5, R40, 0x2 ;  /* 0x0000002805047211 */ /* 0x000fe200078c10ff */
[----:B------:R5:W-:Y:S01]  /*a6a0*/  @P1 STG.E desc[UR20][R14.64], R22 ;  /* 0x000000160e001986 */ /* 0x000be2000c101914 */
[----:B-1----:R-:W-:-:S02]  /*a6b0*/  VIADD R2, R0, 0x3a ;  /* 0x0000003a00027836 */ /* 0x002fc40000000000 */
[C---:B----4-:R-:W-:Y:S01]  /*a6c0*/  VIADD R7, R5.reuse, UR5 ;  /* 0x0000000505077c36 */ /* 0x050fe20008000000 */
[----:B------:R-:W-:Y:S02]  /*a6d0*/  LEA.HI.X.SX32 R5, R5, R3, 0x2, P6 ;  /* 0x0000000305057211 */ /* 0x000fe400030f16ff */
[----:B------:R-:W-:Y:S01]  /*a6e0*/  ISETP.LT.AND P1, PT, R8, R125, !P0 ;  /* 0x0000007d0800720c */ /* 0x000fe20004721270 */
[C---:B------:R-:W-:Y:S01]  /*a6f0*/  VIADD R9, R7.reuse, UR5 ;  /* 0x0000000507097c36 */ /* 0x040fe20008000000 */
[-C--:B------:R-:W-:Y:S01]  /*a700*/  LEA R6, P6, R7, R40.reuse, 0x2 ;  /* 0x0000002807067211 */ /* 0x080fe200078c10ff */
[C---:B------:R-:W-:Y:S01]  /*a710*/  VIADD R8, R0.reuse, 0x33 ;  /* 0x0000003300087836 */ /* 0x040fe20000000000 */
[----:B------:R1:W-:Y:S01]  /*a720*/  @P4 STG.E desc[UR20][R4.64], R11 ;  /* 0x0000000b04004986 */ /* 0x0003e2000c101914 */
[----:B--2---:R-:W-:Y:S01]  /*a730*/  VIADD R13, R9, UR5 ;  /* 0x00000005090d7c36 */ /* 0x004fe20008000000 */
[----:B------:R-:W-:Y:S01]  /*a740*/  LEA.HI.X.SX32 R7, R7, R3, 0x2, P6 ;  /* 0x0000000307077211 */ /* 0x000fe200030f16ff */
[----:B------:R-:W-:Y:S01]  /*a750*/  VIADD R10, R0, 0x34 ;  /* 0x00000034000a7836 */ /* 0x000fe20000000000 */
[-C--:B------:R-:W-:Y:S01]  /*a760*/  ISETP.LT.AND P4, PT, R8, R125.reuse, !P0 ;  /* 0x0000007d0800720c */ /* 0x080fe20004781270 */
[----:B-----5:R-:W-:Y:S01]  /*a770*/  VIADD R15, R13, UR5 ;  /* 0x000000050d0f7c36 */ /* 0x020fe20008000000 */
[-C--:B------:R-:W-:Y:S01]  /*a780*/  LEA R8, P6, R9, R40.reuse, 0x2 ;  /* 0x0000002809087211 */ /* 0x080fe200078c10ff */
[----:B------:R-:W-:Y:S01]  /*a790*/  @P2 STG.E desc[UR20][R6.64], R23 ;  /* 0x0000001706002986 */ /* 0x000fe2000c101914 */
[----:B------:R-:W-:Y:S01]  /*a7a0*/  ISETP.LT.AND P2, PT, R10, R125, !P0 ;  /* 0x0000007d0a00720c */ /* 0x000fe20004741270 */
[----:B------:R-:W-:Y:S01]  /*a7b0*/  VIADD R21, R15, UR5 ;  /* 0x000000050f157c36 */ /* 0x000fe20008000000 */
[----:B------:R-:W-:Y:S01]  /*a7c0*/  LEA.HI.X.SX32 R9, R9, R3, 0x2, P6 ;  /* 0x0000000309097211 */ /* 0x000fe200030f16ff */
[----:B------:R-:W-:Y:S01]  /*a7d0*/  VIADD R14, R0, 0x36 ;  /* 0x00000036000e7836 */ /* 0x000fe20000000000 */
[----:B------:R-:W-:-:S03]  /*a7e0*/  LEA R12, P6, R13, R40, 0x2 ;  /* 0x000000280d0c7211 */ /* 0x000fc600078c10ff */
[----:B------:R2:W-:Y:S01]  /*a7f0*/  @P3 STG.E desc[UR20][R8.64], R16 ;  /* 0x0000001008003986 */ /* 0x0005e2000c101914 */
[-C--:B------:R-:W-:Y:S02]  /*a800*/  LEA R10, P3, R21, R40.reuse, 0x2 ;  /* 0x00000028150a7211 */ /* 0x080fe400078610ff */
[-C--:B------:R-:W-:Y:S02]  /*a810*/  LEA.HI.X.SX32 R13, R13, R3.reuse, 0x2, P6 ;  /* 0x000000030d0d7211 */ /* 0x080fe400030f16ff */
[-C--:B-1----:R-:W-:Y:S02]  /*a820*/  LEA R4, P6, R15, R40.reuse, 0x2 ;  /* 0x000000280f047211 */ /* 0x082fe400078c10ff */
[CC--:B------:R-:W-:Y:S01]  /*a830*/  LEA.HI.X.SX32 R11, R21.reuse, R3.reuse, 0x2, P3 ;  /* 0x00000003150b7211 */ /* 0x0c0fe200018f16ff */
[----:B------:R-:W-:Y:S01]  /*a840*/  VIADD R21, R21, UR5 ;  /* 0x0000000515157c36 */ /* 0x000fe20008000000 */
[----:B------:R-:W-:Y:S01]  /*a850*/  LEA.HI.X.SX32 R5, R15, R3, 0x2, P6 ;  /* 0x000000030f057211 */ /* 0x000fe200030f16ff */
[----:B------:R1:W-:Y:S01]  /*a860*/  @P5 STG.E desc[UR20][R12.64], R24 ;  /* 0x000000180c005986 */ /* 0x0003e2000c101914 */
[-C--:B------:R-:W-:Y:S01]  /*a870*/  ISETP.LT.AND P5, PT, R20, R125.reuse, !P0 ;  /* 0x0000007d1400720c */ /* 0x080fe200047a1270 */
[C---:B--2---:R-:W-:Y:S01]  /*a880*/  VIADD R9, R21.reuse, UR5 ;  /* 0x0000000515097c36 */ /* 0x044fe20008000000 */
[----:B------:R-:W-:Y:S01]  /*a890*/  ISETP.LT.AND P3, PT, R14, R125, !P0 ;  /* 0x0000007d0e00720c */ /* 0x000fe20004761270 */
[----:B------:R2:W-:Y:S01]  /*a8a0*/  @P1 STG.E desc[UR20][R4.64], R17 ;  /* 0x0000001104001986 */ /* 0x0005e2000c101914 */
[-C--:B------:R-:W-:Y:S01]  /*a8b0*/  LEA R6, P1, R21, R40.reuse, 0x2 ;  /* 0x0000002815067211 */ /* 0x080fe200078210ff */
[----:B------:R-:W-:Y:S01]  /*a8c0*/  VIADD R14, R0, 0x37 ;  /* 0x00000037000e7836 */ /* 0x000fe20000000000 */
[----:B------:R-:W-:Y:S01]  /*a8d0*/  LEA R8, P6, R9, R40, 0x2 ;  /* 0x0000002809087211 */ /* 0x000fe200078c10ff */
[----:B------:R4:W-:Y:S01]  /*a8e0*/  @P4 STG.E desc[UR20][R10.64], R25 ;  /* 0x000000190a004986 */ /* 0x0009e2000c101914 */
[----:B------:R-:W-:-:S02]  /*a8f0*/  LEA.HI.X.SX32 R7, R21, R3, 0x2, P1 ;  /* 0x0000000315077211 */ /* 0x000fc400008f16ff */
[----:B------:R-:W-:Y:S01]  /*a900*/  ISETP.LT.AND P4, PT, R14, R125, !P0 ;  /* 0x0000007d0e00720c */ /* 0x000fe20004781270 */
[----:B-1----:R-:W-:Y:S02]  /*a910*/  VIADD R12, R0, 0x38 ;  /* 0x00000038000c7836 */ /* 0x002fe40000000000 */
[----:B------:R-:W-:Y:S01]  /*a920*/  @P2 STG.E desc[UR20][R6.64], R18 ;  /* 0x0000001206002986 */ /* 0x000fe2000c101914 */
[C---:B--2---:R-:W-:Y:S01]  /*a930*/  VIADD R5, R9.reuse, UR5 ;  /* 0x0000000509057c36 */ /* 0x044fe20008000000 */
[----:B------:R-:W-:Y:S02]  /*a940*/  LEA.HI.X.SX32 R9, R9, R3, 0x2, P6 ;  /* 0x0000000309097211 */ /* 0x000fe400030f16ff */
[----:B------:R-:W-:Y:S01]  /*a950*/  ISETP.LT.AND P1, PT, R12, R125, !P0 ;  /* 0x0000007d0c00720c */ /* 0x000fe20004721270 */
[C---:B------:R-:W-:Y:S01]  /*a960*/  VIADD R13, R5.reuse, UR5 ;  /* 0x00000005050d7c36 */ /* 0x040fe20008000000 */
[----:B------:R-:W-:Y:S01]  /*a970*/  LEA R4, P2, R5, R40, 0x2 ;  /* 0x0000002805047211 */ /* 0x000fe200078410ff */
[----:B------:R1:W-:Y:S01]  /*a980*/  @P5 STG.E desc[UR20][R8.64], R26 ;  /* 0x0000001a08005986 */ /* 0x0003e2000c101914 */
[----:B------:R-:W-:-:S02]  /*a990*/  VIADD R12, R0, 0x39 ;  /* 0x00000039000c7836 */ /* 0x000fc40000000000 */
[-C--:B----4-:R-:W-:Y:S02]  /*a9a0*/  LEA R10, P5, R13, R40.reuse, 0x2 ;  /* 0x000000280d0a7211 */ /* 0x090fe400078a10ff */
[-C--:B------:R-:W-:Y:S02]  /*a9b0*/  LEA.HI.X.SX32 R5, R5, R3.reuse, 0x2, P2 ;  /* 0x0000000305057211 */ /* 0x080fe400010f16ff */
[C---:B------:R-:W-:Y:S01]  /*a9c0*/  LEA.HI.X.SX32 R11, R13.reuse, R3, 0x2, P5 ;  /* 0x000000030d0b7211 */ /* 0x040fe200028f16ff */
[----:B------:R-:W-:Y:S01]  /*a9d0*/  VIADD R13, R13, UR5 ;  /* 0x000000050d0d7c36 */ /* 0x000fe20008000000 */
[----:B------:R-:W-:Y:S01]  /*a9e0*/  ISETP.LT.AND P2, PT, R12, R125, !P0 ;  /* 0x0000007d0c00720c */ /* 0x000fe20004741270 */
[----:B------:R-:W-:Y:S01]  /*a9f0*/  VIADD R12, R0, 0x3b ;  /* 0x0000003b000c7836 */ /* 0x000fe20000000000 */
[----:B------:R-:W-:Y:S01]  /*aa00*/  @P3 STG.E desc[UR20][R4.64], R19 ;  /* 0x0000001304003986 */ /* 0x000fe2000c101914 */
[C---:B-1----:R-:W-:Y:S01]  /*aa10*/  VIADD R9, R13.reuse, UR5 ;  /* 0x000000050d097c36 */ /* 0x042fe20008000000 */
[----:B------:R-:W-:-:S02]  /*aa20*/  LEA R6, P3, R13, R40, 0x2 ;  /* 0x000000280d067211 */ /* 0x000fc400078610ff */
[----:B------:R1:W-:Y:S01]  /*aa30*/  @P4 STG.E desc[UR20][R10.64], R27 ;  /* 0x0000001b0a004986 */ /* 0x0003e2000c101914 */
[-C--:B------:R-:W-:Y:S01]  /*aa40*/  ISETP.LT.AND P4, PT, R12, R125.reuse, !P0 ;  /* 0x0000007d0c00720c */ /* 0x080fe20004781270 */
[C---:B------:R-:W-:Y:S01]  /*aa50*/  VIADD R12, R9.reuse, UR5 ;  /* 0x00000005090c7c36 */ /* 0x040fe20008000000 */
[----:B------:R-:W-:Y:S01]  /*aa60*/  ISETP.LT.AND P5, PT, R2, R125, !P0 ;  /* 0x0000007d0200720c */ /* 0x000fe200047a1270 */
[----:B------:R-:W-:Y:S01]  /*aa70*/  VIADD R2, R0, 0x3c ;  /* 0x0000003c00027836 */ /* 0x000fe20000000000 */
[-C--:B------:R-:W-:Y:S02]  /*aa80*/  LEA R8, P6, R9, R40.reuse, 0x2 ;  /* 0x0000002809087211 */ /* 0x080fe400078c10ff */
[-C--:B------:R-:W-:Y:S02]  /*aa90*/  LEA.HI.X.SX32 R7, R13, R3.reuse, 0x2, P3 ;  /* 0x000000030d077211 */ /* 0x080fe400018f16ff */
[----:B------:R-:W-:Y:S02]  /*aaa0*/  LEA.HI.X.SX32 R9, R9, R3, 0x2, P6 ;  /* 0x0000000309097211 */ /* 0x000fe400030f16ff */
[----:B------:R-:W-:Y:S01]  /*aab0*/  ISETP.LT.AND P3, PT, R2, R125, !P0 ;  /* 0x0000007d0200720c */ /* 0x000fe20004761270 */
[----:B-1----:R-:W-:Y:S01]  /*aac0*/  VIADD R11, R12, UR5 ;  /* 0x000000050c0b7c36 */ /* 0x002fe20008000000 */
[----:B------:R1:W-:Y:S01]  /*aad0*/  @P1 STG.E desc[UR20][R6.64], R28 ;  /* 0x0000001c06001986 */ /* 0x0003e2000c101914 */
[----:B------:R-:W-:Y:S01]  /*aae0*/  VIADD R2, R0, 0x3d ;  /* 0x0000003d00027836 */ /* 0x000fe20000000000 */
[-C--:B------:R-:W-:Y:S01]  /*aaf0*/  LEA R4, P1, R12, R40.reuse, 0x2 ;  /* 0x000000280c047211 */ /* 0x080fe200078210ff */
[C---:B------:R-:W-:Y:S01]  /*ab00*/  VIADD R13, R11.reuse, UR5 ;  /* 0x000000050b0d7c36 */ /* 0x040fe20008000000 */
[----:B---3--:R2:W-:Y:S01]  /*ab10*/  @P2 STG.E desc[UR20][R8.64], R32 ;  /* 0x0000002008002986 */ /* 0x0085e2000c101914 */
[----:B------:R-:W-:-:S02]  /*ab20*/  LEA R10, P6, R11, R40, 0x2 ;  /* 0x000000280b0a7211 */ /* 0x000fc400078c10ff */
[----:B------:R-:W-:Y:S01]  /*ab30*/  ISETP.LT.AND P2, PT, R2, R125, !P0 ;  /* 0x0000007d0200720c */ /* 0x000fe20004741270 */
[----:B------:R-:W-:Y:S01]  /*ab40*/  VIADD R14, R13, UR5 ;  /* 0x000000050d0e7c36 */ /* 0x000fe20008000000 */
[-C--:B------:R-:W-:Y:S01]  /*ab50*/  LEA.HI.X.SX32 R5, R12, R3.reuse, 0x2, P1 ;  /* 0x000000030c057211 */ /* 0x080fe200008f16ff */
[C---:B------:R-:W-:Y:S01]  /*ab60*/  VIADD R2, R0.reuse, 0x3e ;  /* 0x0000003e00027836 */ /* 0x040fe20000000000 */
[-C--:B------:R-:W-:Y:S01]  /*ab70*/  LEA.HI.X.SX32 R11, R11, R3.reuse, 0x2, P6 ;  /* 0x000000030b0b7211 */ /* 0x080fe200030f16ff */
[----:B------:R-:W-:Y:S01]  /*ab80*/  VIADD R0, R0, 0x3f ;  /* 0x0000003f00007836 */ /* 0x000fe20000000000 */
[CC--:B-1----:R-:W-:Y:S01]  /*ab90*/  LEA R6, P1, R13.reuse, R40.reuse, 0x2 ;  /* 0x000000280d067211 */ /* 0x0c2fe200078210ff */
[----:B------:R1:W-:Y:S01]  /*aba0*/  @P5 STG.E desc[UR20][R4.64], R29 ;  /* 0x0000001d04005986 */ /* 0x0003e2000c101914 */
[C---:B------:R-:W-:Y:S01]  /*abb0*/  LEA R12, P6, R14.reuse, R40, 0x2 ;  /* 0x000000280e0c7211 */ /* 0x040fe200078c10ff */
[----:B--2---:R-:W-:Y:S01]  /*abc0*/  VIADD R9, R14, UR5 ;  /* 0x000000050e097c36 */ /* 0x004fe20008000000 */
[----:B------:R-:W-:Y:S01]  /*abd0*/  LEA.HI.X.SX32 R7, R13, R3, 0x2, P1 ;  /* 0x000000030d077211 */ /* 0x000fe200008f16ff */
[----:B------:R1:W-:Y:S01]  /*abe0*/  @P4 STG.E desc[UR20][R10.64], R33 ;  /* 0x000000210a004986 */ /* 0x0003e2000c101914 */
[----:B------:R-:W-:-:S02]  /*abf0*/  ISETP.LT.AND P1, PT, R2, R125, !P0 ;  /* 0x0000007d0200720c */ /* 0x000fc40004721270 */
[----:B------:R-:W-:Y:S01]  /*ac00*/  ISETP.LT.AND P0, PT, R0, R125, !P0 ;  /* 0x0000007d0000720c */ /* 0x000fe20004701270 */
[----:B------:R1:W-:Y:S01]  /*ac10*/  @P3 STG.E desc[UR20][R6.64], R30 ;  /* 0x0000001e06003986 */ /* 0x0003e2000c101914 */
[----:B------:R-:W-:Y:S01]  /*ac20*/  LEA.HI.X.SX32 R13, R14, R3, 0x2, P6 ;  /* 0x000000030e0d7211 */ /* 0x000fe200030f16ff */
[C---:B------:R-:W-:Y:S01]  /*ac30*/  VIADD R14, R9.reuse, UR5 ;  /* 0x00000005090e7c36 */ /* 0x040fe20008000000 */
[----:B------:R-:W-:-:S03]  /*ac40*/  LEA R8, P6, R9, R40, 0x2 ;  /* 0x0000002809087211 */ /* 0x000fc600078c10ff */
[----:B------:R1:W-:Y:S01]  /*ac50*/  @P2 STG.E desc[UR20][R12.64], R34 ;  /* 0x000000220c002986 */ /* 0x0003e2000c101914 */
[----:B------:R-:W-:Y:S02]  /*ac60*/  LEA.HI.X.SX32 R9, R9, R3, 0x2, P6 ;  /* 0x0000000309097211 */ /* 0x000fe400030f16ff */
[----:B------:R-:W-:-:S03]  /*ac70*/  LEA R40, P6, R14, R40, 0x2 ;  /* 0x000000280e287211 */ /* 0x000fc600078c10ff */
[----:B------:R1:W-:Y:S01]  /*ac80*/  @P1 STG.E desc[UR20][R8.64], R31 ;  /* 0x0000001f08001986 */ /* 0x0003e2000c101914 */
[----:B------:R-:W-:Y:S01]  /*ac90*/  LEA.HI.X.SX32 R41, R14, R3, 0x2, P6 ;  /* 0x000000030e297211 */ /* 0x000fe200030f16ff */
[----:B------:R-:W-:Y:S08]  /*aca0*/  @!P0 EXIT ;  /* 0x000000000000894d */ /* 0x000ff00003800000 */
[----:B------:R-:W-:Y:S01]  /*acb0*/  STG.E desc[UR20][R40.64], R35 ;  /* 0x0000002328007986 */ /* 0x000fe2000c101914 */
[----:B------:R-:W-:Y:S05]  /*acc0*/  EXIT ;  /* 0x000000000000794d */ /* 0x000fea0003800000 */
.L_x_2:
[----:B------:R-:W-:-:S00]  /*acd0*/  BRA `(.L_x_2) ;  /* 0xfffffffc00fc7947 */ /* 0x000fc0000383ffff */
[----:B------:R-:W-:-:S00]  /*ace0*/  NOP ;  /* 0x0000000000007918 */ /* 0x000fc00000000000 */
        /* <DEDUP_REMOVED lines=9> */
.L_x_3:


//--------------------- .nv.shared.matmul_kernel  --------------------------
	.section	.nv.shared.matmul_kernel,"aw",@nobits
	.sectionflags	@""
	.align	16
	.zero		1024


//--------------------- .nv.shared.reserved.0     --------------------------
	.section	.nv.shared.reserved.0,"aw",@nobits
	.weak		__nv_reservedSMEM_offset_0_alias
	.size		__nv_reservedSMEM_offset_0_alias, 0, 0
	.other		__nv_reservedSMEM_offset_0_alias,@"STO_CUDA_RESERVED_SHARED STV_DEFAULT"
__nv_reservedSMEM_offset_0_alias:
	.zero		0


//--------------------- .nv.constant0.matmul_kernel --------------------------
	.section	.nv.constant0.matmul_kernel,"a",@progbits
	.sectionflags	@""
	.align	4
.nv.constant0.matmul_kernel:
	.zero		608


//--------------------- SYMBOLS --------------------------

	.type		.nv.reservedSmem.offset0,@object
	.size		.nv.reservedSmem.offset0,0x4
